	.target	sm_100a

	.elftype	@"ET_EXEC"


//--------------------- .note.nv.tkinfo           --------------------------
	.section	.note.nv.tkinfo,"",@"SHT_NOTE"
	.sectionflags	@"SHF_NOTE_NV_TKINFO"
	.tkinfo
        /*0018*/ 	.word	0x00000002
        /*0030*/ 	.string	""
        /*0030*/ 	.string	"ptxas"
        /*0030*/ 	.string	"Cuda compilation tools, release 13.0, V13.0.88"
        /*0030*/ 	.string	"Build cuda_13.0.r13.0/compiler.36424714_0"
        /*0030*/ 	.string	"-arch sm_100a -m 64 "



//--------------------- .note.nv.cuinfo           --------------------------
	.section	.note.nv.cuinfo,"",@"SHT_NOTE"
	.sectionflags	@"SHF_NOTE_NV_CUINFO"
        /*0018*/ 	.short	0x0002
        /*001a*/ 	.short	0x0064
        /*001c*/ 	.short	0x0082
	.zero		2


//--------------------- .nv.info                  --------------------------
	.section	.nv.info,"",@"SHT_CUDA_INFO"
	.align	4


	//----- nvinfo : EIATTR_REGCOUNT
	.align		4
        /*0000*/ 	.byte	0x04, 0x2f
        /*0002*/ 	.short	(.L_19 - .L_18)
	.align		4
.L_18:
        /*0004*/ 	.word	index@(_ZN7cutlass13device_kernelINS_4gemm6kernel13GemmUniversalIN4cute5tupleIJiiiiEEENS1_10collective13CollectiveMmaINS1_35MainloopSm100TmaUmmaWarpSpecializedILi17ELi2ELi4ENS5_IJNS4_1CILi2EEENSA_ILi1EEESC_EEEEENS5_IJNSA_ILi128EEENSA_ILi64EEESG_EEENS_10bfloat16_tENS5_IJlSC_lEEESI_SJ_NS4_8TiledMMAINS4_8MMA_AtomIJNS4_26SM100_MMA_F16BF16_2x1SM_SSISI_SI_fLi128ELi64ELNS4_4UMMA5MajorE0ELSO_0ELNSN_7ScaleInE0ELSP_0EEEEEENS4_6LayoutINS5_IJSC_SC_SC_EEENS5_IJNSA_ILi0EEESU_SU_EEEEENS5_IJNS4_10UnderscoreESX_SX_EEEEENS4_18SM100_TMA_2SM_LOADENS4_14ComposedLayoutINS4_7SwizzleILi3ELi4ELi3EEENS4_18smem_ptr_flag_bitsILi16EEENSS_INS5_IJNSA_ILi8EEESG_EEENS5_IJSG_SC_EEEEEEEvNS4_8identityES10_S1A_vS1B_EENS_8epilogue10collective18CollectiveEpilogueINS1D_23Sm100TmaWarpSpecializedILi3ELi2ELi16ELb1ELb0EEEJNS5_IJSG_SG_SG_EEENS5_IJNSS_ISG_SC_EENSS_INS5_IJNSA_ILi16EEESB_EEENS5_IJSC_NSA_ILi32EEEEEEEEEEESI_SJ_SI_SJ_NS1D_6fusion15FusionCallbacksIS1H_NS1Q_17LinearCombinationISI_fSI_fLNS_15FloatRoundStyleE2EEES1I_S1P_JEEENS4_5SM1004TMEM4LOAD26SM100_TMEM_LOAD_32dp32b16xENS4_13SM90_TMA_LOADENS11_INS12_ILi1ELi4ELi3EEES15_NSS_INS5_IJS16_S1K_EEENS5_IJS1K_SC_EEEEEEENS4_39AutoVectorizingCopyWithAssumedAlignmentILi128EEENS4_14SM90_TMA_STOREES25_S27_S27_EEEvvEEEEvNT_6ParamsE)
        /*0008*/ 	.word	0x00000059


	//----- nvinfo : EIATTR_FRAME_SIZE
	.align		4
.L_19:
        /*000c*/ 	.byte	0x04, 0x11
        /*000e*/ 	.short	(.L_21 - .L_20)
	.align		4
.L_20:
        /*0010*/ 	.word	index@($__internal_2_$__cuda_sm10x_tcgen05_guardrail_trap_unallocated_columns_being_dealloced)
        /*0014*/ 	.word	0x00000000


	//----- nvinfo : EIATTR_FRAME_SIZE
	.align		4
.L_21:
        /*0018*/ 	.byte	0x04, 0x11
        /*001a*/ 	.short	(.L_23 - .L_22)
	.align		4
.L_22:
        /*001c*/ 	.word	index@($__internal_1_$__cuda_sm10x_tcgen05_guardrail_trap_phase_invalid_during_alloc)
        /*0020*/ 	.word	0x00000000


	//----- nvinfo : EIATTR_FRAME_SIZE
	.align		4
.L_23:
        /*0024*/ 	.byte	0x04, 0x11
        /*0026*/ 	.short	(.L_25 - .L_24)
	.align		4
.L_24:
        /*0028*/ 	.word	index@($__internal_0_$__cuda_sm10x_tcgen05_guardrail_trap_col_being_dealloced_not_returned_by_alloc)
        /*002c*/ 	.word	0x00000000


	//----- nvinfo : EIATTR_FRAME_SIZE
	.align		4
.L_25:
        /*0030*/ 	.byte	0x04, 0x11
        /*0032*/ 	.short	(.L_27 - .L_26)
	.align		4
.L_26:
        /*0034*/ 	.word	index@(_ZN7cutlass13device_kernelINS_4gemm6kernel13GemmUniversalIN4cute5tupleIJiiiiEEENS1_10collective13CollectiveMmaINS1_35MainloopSm100TmaUmmaWarpSpecializedILi17ELi2ELi4ENS5_IJNS4_1CILi2EEENSA_ILi1EEESC_EEEEENS5_IJNSA_ILi128EEENSA_ILi64EEESG_EEENS_10bfloat16_tENS5_IJlSC_lEEESI_SJ_NS4_8TiledMMAINS4_8MMA_AtomIJNS4_26SM100_MMA_F16BF16_2x1SM_SSISI_SI_fLi128ELi64ELNS4_4UMMA5MajorE0ELSO_0ELNSN_7ScaleInE0ELSP_0EEEEEENS4_6LayoutINS5_IJSC_SC_SC_EEENS5_IJNSA_ILi0EEESU_SU_EEEEENS5_IJNS4_10UnderscoreESX_SX_EEEEENS4_18SM100_TMA_2SM_LOADENS4_14ComposedLayoutINS4_7SwizzleILi3ELi4ELi3EEENS4_18smem_ptr_flag_bitsILi16EEENSS_INS5_IJNSA_ILi8EEESG_EEENS5_IJSG_SC_EEEEEEEvNS4_8identityES10_S1A_vS1B_EENS_8epilogue10collective18CollectiveEpilogueINS1D_23Sm100TmaWarpSpecializedILi3ELi2ELi16ELb1ELb0EEEJNS5_IJSG_SG_SG_EEENS5_IJNSS_ISG_SC_EENSS_INS5_IJNSA_ILi16EEESB_EEENS5_IJSC_NSA_ILi32EEEEEEEEEEESI_SJ_SI_SJ_NS1D_6fusion15FusionCallbacksIS1H_NS1Q_17LinearCombinationISI_fSI_fLNS_15FloatRoundStyleE2EEES1I_S1P_JEEENS4_5SM1004TMEM4LOAD26SM100_TMEM_LOAD_32dp32b16xENS4_13SM90_TMA_LOADENS11_INS12_ILi1ELi4ELi3EEES15_NSS_INS5_IJS16_S1K_EEENS5_IJS1K_SC_EEEEEEENS4_39AutoVectorizingCopyWithAssumedAlignmentILi128EEENS4_14SM90_TMA_STOREES25_S27_S27_EEEvvEEEEvNT_6ParamsE)
        /*0038*/ 	.word	0x00000000


	//----- nvinfo : EIATTR_MIN_STACK_SIZE
	.align		4
.L_27:
        /*003c*/ 	.byte	0x04, 0x12
        /*003e*/ 	.short	(.L_29 - .L_28)
	.align		4
.L_28:
        /*0040*/ 	.word	index@(_ZN7cutlass13device_kernelINS_4gemm6kernel13GemmUniversalIN4cute5tupleIJiiiiEEENS1_10collective13CollectiveMmaINS1_35MainloopSm100TmaUmmaWarpSpecializedILi17ELi2ELi4ENS5_IJNS4_1CILi2EEENSA_ILi1EEESC_EEEEENS5_IJNSA_ILi128EEENSA_ILi64EEESG_EEENS_10bfloat16_tENS5_IJlSC_lEEESI_SJ_NS4_8TiledMMAINS4_8MMA_AtomIJNS4_26SM100_MMA_F16BF16_2x1SM_SSISI_SI_fLi128ELi64ELNS4_4UMMA5MajorE0ELSO_0ELNSN_7ScaleInE0ELSP_0EEEEEENS4_6LayoutINS5_IJSC_SC_SC_EEENS5_IJNSA_ILi0EEESU_SU_EEEEENS5_IJNS4_10UnderscoreESX_SX_EEEEENS4_18SM100_TMA_2SM_LOADENS4_14ComposedLayoutINS4_7SwizzleILi3ELi4ELi3EEENS4_18smem_ptr_flag_bitsILi16EEENSS_INS5_IJNSA_ILi8EEESG_EEENS5_IJSG_SC_EEEEEEEvNS4_8identityES10_S1A_vS1B_EENS_8epilogue10collective18CollectiveEpilogueINS1D_23Sm100TmaWarpSpecializedILi3ELi2ELi16ELb1ELb0EEEJNS5_IJSG_SG_SG_EEENS5_IJNSS_ISG_SC_EENSS_INS5_IJNSA_ILi16EEESB_EEENS5_IJSC_NSA_ILi32EEEEEEEEEEESI_SJ_SI_SJ_NS1D_6fusion15FusionCallbacksIS1H_NS1Q_17LinearCombinationISI_fSI_fLNS_15FloatRoundStyleE2EEES1I_S1P_JEEENS4_5SM1004TMEM4LOAD26SM100_TMEM_LOAD_32dp32b16xENS4_13SM90_TMA_LOADENS11_INS12_ILi1ELi4ELi3EEES15_NSS_INS5_IJS16_S1K_EEENS5_IJS1K_SC_EEEEEEENS4_39AutoVectorizingCopyWithAssumedAlignmentILi128EEENS4_14SM90_TMA_STOREES25_S27_S27_EEEvvEEEEvNT_6ParamsE)
        /*0044*/ 	.word	0x00000000
.L_29:


//--------------------- .nv.compat                --------------------------
	.section	.nv.compat,"",@"SHT_CUDA_COMPAT_INFO"
	.align	4
        /*0000*/ 	.byte	0x02, 0x09, 0x01, 0x00, 0x02, 0x02, 0x02, 0x00, 0x02, 0x05, 0x05, 0x00, 0x03, 0x07, 0x01, 0x01
        /*0010*/ 	.byte	0x02, 0x03, 0x01, 0x00, 0x02, 0x06, 0x01, 0x00, 0x04, 0x0b, 0x08, 0x00, 0x09, 0x00, 0x00, 0x00
        /*0020*/ 	.byte	0x00, 0x00, 0x00, 0x00


//--------------------- .nv.info._ZN7cutlass13device_kernelINS_4gemm6kernel13GemmUniversalIN4cute5tupleIJiiiiEEENS1_10collective13CollectiveMmaINS1_35MainloopSm100TmaUmmaWarpSpecializedILi17ELi2ELi4ENS5_IJNS4_1CILi2EEENSA_ILi1EEESC_EEEEENS5_IJNSA_ILi128EEENSA_ILi64EEESG_EEENS_10bfloat16_tENS5_IJlSC_lEEESI_SJ_NS4_8TiledMMAINS4_8MMA_AtomIJNS4_26SM100_MMA_F16BF16_2x1SM_SSISI_SI_fLi128ELi64ELNS4_4UMMA5MajorE0ELSO_0ELNSN_7ScaleInE0ELSP_0EEEEEENS4_6LayoutINS5_IJSC_SC_SC_EEENS5_IJNSA_ILi0EEESU_SU_EEEEENS5_IJNS4_10UnderscoreESX_SX_EEEEENS4_18SM100_TMA_2SM_LOADENS4_14ComposedLayoutINS4_7SwizzleILi3ELi4ELi3EEENS4_18smem_ptr_flag_bitsILi16EEENSS_INS5_IJNSA_ILi8EEESG_EEENS5_IJSG_SC_EEEEEEEvNS4_8identityES10_S1A_vS1B_EENS_8epilogue10collective18CollectiveEpilogueINS1D_23Sm100TmaWarpSpecializedILi3ELi2ELi16ELb1ELb0EEEJNS5_IJSG_SG_SG_EEENS5_IJNSS_ISG_SC_EENSS_INS5_IJNSA_ILi16EEESB_EEENS5_IJSC_NSA_ILi32EEEEEEEEEEESI_SJ_SI_SJ_NS1D_6fusion15FusionCallbacksIS1H_NS1Q_17LinearCombinationISI_fSI_fLNS_15FloatRoundStyleE2EEES1I_S1P_JEEENS4_5SM1004TMEM4LOAD26SM100_TMEM_LOAD_32dp32b16xENS4_13SM90_TMA_LOADENS11_INS12_ILi1ELi4ELi3EEES15_NSS_INS5_IJS16_S1K_EEENS5_IJS1K_SC_EEEEEEENS4_39AutoVectorizingCopyWithAssumedAlignmentILi128EEENS4_14SM90_TMA_STOREES25_S27_S27_EEEvvEEEEvNT_6ParamsE --------------------------
	.section	.nv.info._ZN7cutlass13device_kernelINS_4gemm6kernel13GemmUniversalIN4cute5tupleIJiiiiEEENS1_10collective13CollectiveMmaINS1_35MainloopSm100TmaUmmaWarpSpecializedILi17ELi2ELi4ENS5_IJNS4_1CILi2EEENSA_ILi1EEESC_EEEEENS5_IJNSA_ILi128EEENSA_ILi64EEESG_EEENS_10bfloat16_tENS5_IJlSC_lEEESI_SJ_NS4_8TiledMMAINS4_8MMA_AtomIJNS4_26SM100_MMA_F16BF16_2x1SM_SSISI_SI_fLi128ELi64ELNS4_4UMMA5MajorE0ELSO_0ELNSN_7ScaleInE0ELSP_0EEEEEENS4_6LayoutINS5_IJSC_SC_SC_EEENS5_IJNSA_ILi0EEESU_SU_EEEEENS5_IJNS4_10UnderscoreESX_SX_EEEEENS4_18SM100_TMA_2SM_LOADENS4_14ComposedLayoutINS4_7SwizzleILi3ELi4ELi3EEENS4_18smem_ptr_flag_bitsILi16EEENSS_INS5_IJNSA_ILi8EEESG_EEENS5_IJSG_SC_EEEEEEEvNS4_8identityES10_S1A_vS1B_EENS_8epilogue10collective18CollectiveEpilogueINS1D_23Sm100TmaWarpSpecializedILi3ELi2ELi16ELb1ELb0EEEJNS5_IJSG_SG_SG_EEENS5_IJNSS_ISG_SC_EENSS_INS5_IJNSA_ILi16EEESB_EEENS5_IJSC_NSA_ILi32EEEEEEEEEEESI_SJ_SI_SJ_NS1D_6fusion15FusionCallbacksIS1H_NS1Q_17LinearCombinationISI_fSI_fLNS_15FloatRoundStyleE2EEES1I_S1P_JEEENS4_5SM1004TMEM4LOAD26SM100_TMEM_LOAD_32dp32b16xENS4_13SM90_TMA_LOADENS11_INS12_ILi1ELi4ELi3EEES15_NSS_INS5_IJS16_S1K_EEENS5_IJS1K_SC_EEEEEEENS4_39AutoVectorizingCopyWithAssumedAlignmentILi128EEENS4_14SM90_TMA_STOREES25_S27_S27_EEEvvEEEEvNT_6ParamsE,"",@"SHT_CUDA_INFO"
	.sectionflags	@""
	.align	4


	//----- nvinfo : EIATTR_CUDA_API_VERSION
	.align		4
        /*0000*/ 	.byte	0x04, 0x37
        /*0002*/ 	.short	(.L_31 - .L_30)
.L_30:
        /*0004*/ 	.word	0x00000082


	//----- nvinfo : EIATTR_KPARAM_INFO
	.align		4
.L_31:
        /*0008*/ 	.byte	0x04, 0x17
        /*000a*/ 	.short	(.L_33 - .L_32)
.L_32:
        /*000c*/ 	.word	0x00000000
        /*0010*/ 	.short	0x0000
        /*0012*/ 	.short	0x0000
        /*0014*/ 	.byte	0x00, 0xf0, 0x01, 0x20


	//----- nvinfo : EIATTR_AT_ENTRY_FRAGMENTS
	.align		4
.L_33:
        /*0018*/ 	.byte	0x04, 0x4f
        /*001a*/ 	.short	(.L_35 - .L_34)


	//   ....[0]....
.L_34:
        /*001c*/ 	.word	0x00000007


	//----- nvinfo : EIATTR_RESERVED_SMEM_USED
	.align		4
.L_35:
        /*0020*/ 	.byte	0x01, 0x41
	.zero		2


	//----- nvinfo : EIATTR_SPARSE_MMA_MASK
	.align		4
        /*0024*/ 	.byte	0x03, 0x50
        /*0026*/ 	.short	0x0000


	//----- nvinfo : EIATTR_TCGEN05_2CTA_USED
	.align		4
        /*0028*/ 	.byte	0x01, 0x52
	.zero		2


	//----- nvinfo : EIATTR_MAXREG_COUNT
	.align		4
        /*002c*/ 	.byte	0x03, 0x1b
        /*002e*/ 	.short	0x00ff


	//----- nvinfo : EIATTR_NUM_BARRIERS
	.align		4
        /*0030*/ 	.byte	0x02, 0x4c
        /*0032*/ 	.byte	0x07
	.zero		1


	//----- nvinfo : EIATTR_EXTERNS
	.align		4
        /*0034*/ 	.byte	0x04, 0x0f
        /*0036*/ 	.short	(.L_37 - .L_36)


	//   ....[0]....
	.align		4
.L_36:
        /*0038*/ 	.word	index@(__assertfail)


	//----- nvinfo : EIATTR_MERCURY_ISA_VERSION
	.align		4
.L_37:
        /*003c*/ 	.byte	0x03, 0x5f
        /*003e*/ 	.short	0x0101


	//----- nvinfo : EIATTR_INT_WARP_WIDE_INSTR_OFFSETS
	.align		4
        /*0040*/ 	.byte	0x04, 0x31
        /*0042*/ 	.short	(.L_39 - .L_38)


	//   ....[0]....
.L_38:
        /*0044*/ 	.word	0x00000ec0


	//   ....[1]....
        /*0048*/ 	.word	0x00000f60


	//   ....[2]....
        /*004c*/ 	.word	0x000022d0


	//   ....[3]....
        /*0050*/ 	.word	0x00004900


	//   ....[4]....
        /*0054*/ 	.word	0x00004920


	//   ....[5]....
        /*0058*/ 	.word	0x00004950


	//   ....[6]....
        /*005c*/ 	.word	0x00005260


	//   ....[7]....
        /*0060*/ 	.word	0x000052d0


	//   ....[8]....
        /*0064*/ 	.word	0x000053e0


	//   ....[9]....
        /*0068*/ 	.word	0x000055b0


	//   ....[10]....
        /*006c*/ 	.word	0x00005660


	//   ....[11]....
        /*0070*/ 	.word	0x00005780


	//----- nvinfo : EIATTR_COOP_GROUP_MASK_REGIDS
	.align		4
.L_39:
        /*0074*/ 	.byte	0x04, 0x29
        /*0076*/ 	.short	(.L_41 - .L_40)


	//   ....[0]....
.L_40:
        /*0078*/ 	.word	0xffffffff


	//   ....[1]....
        /*007c*/ 	.word	0xffffffff


	//   ....[2]....
        /*0080*/ 	.word	0xffffffff


	//   ....[3]....
        /*0084*/ 	.word	0xffffffff


	//   ....[4]....
        /*0088*/ 	.word	0xffffffff


	//   ....[5]....
        /*008c*/ 	.word	0xffffffff


	//   ....[6]....
        /*0090*/ 	.word	0xffffffff


	//   ....[7]....
        /*0094*/ 	.word	0xffffffff


	//   ....[8]....
        /*0098*/ 	.word	0xffffffff


	//   ....[9]....
        /*009c*/ 	.word	0xffffffff


	//   ....[10]....
        /*00a0*/ 	.word	0xffffffff


	//   ....[11]....
        /*00a4*/ 	.word	0xffffffff


	//   ....[12]....
        /*00a8*/ 	.word	0xffffffff


	//   ....[13]....
        /*00ac*/ 	.word	0xffffffff


	//----- nvinfo : EIATTR_COOP_GROUP_INSTR_OFFSETS
	.align		4
.L_41:
        /*00b0*/ 	.byte	0x04, 0x28
        /*00b2*/ 	.short	(.L_43 - .L_42)


	//   ....[0]....
.L_42:
        /*00b4*/ 	.word	0x000000c0


	//   ....[1]....
        /*00b8*/ 	.word	0x00000500


	//   ....[2]....
        /*00bc*/ 	.word	0x00000850


	//   ....[3]....
        /*00c0*/ 	.word	0x000009c0


	//   ....[4]....
        /*00c4*/ 	.word	0x00000ab0


	//   ....[5]....
        /*00c8*/ 	.word	0x00000c10


	//   ....[6]....
        /*00cc*/ 	.word	0x00000da0


	//   ....[7]....
        /*00d0*/ 	.word	0x00000fe0


	//   ....[8]....
        /*00d4*/ 	.word	0x000021b0


	//   ....[9]....
        /*00d8*/ 	.word	0x000036e0


	//   ....[10]....
        /*00dc*/ 	.word	0x00003bb0


	//   ....[11]....
        /*00e0*/ 	.word	0x00003be0


	//   ....[12]....
        /*00e4*/ 	.word	0x00004800


	//   ....[13]....
        /*00e8*/ 	.word	0x00004a10


	//----- nvinfo : EIATTR_VRC_CTA_INIT_COUNT
	.align		4
.L_43:
        /*00ec*/ 	.byte	0x02, 0x4a
        /*00ee*/ 	.byte	0x80
	.zero		1


	//----- nvinfo : EIATTR_SYSCALL_OFFSETS
	.align		4
        /*00f0*/ 	.byte	0x04, 0x46
        /*00f2*/ 	.short	(.L_45 - .L_44)


	//   ....[0]....
.L_44:
        /*00f4*/ 	.word	0x00006310


	//   ....[1]....
        /*00f8*/ 	.word	0x00006400


	//   ....[2]....
        /*00fc*/ 	.word	0x00006bc0


	//   ....[3]....
        /*0100*/ 	.word	0x00007540


	//----- nvinfo : EIATTR_MBARRIER_INSTR_OFFSETS
	.align		4
.L_45:
        /*0104*/ 	.byte	0x04, 0x39
        /*0106*/ 	.short	(.L_47 - .L_46)


	//   ....[0]....
.L_46:
        /*0108*/ 	.word	0x00000610
        /*010c*/ 	.word	0x000000ff
        /*0110*/ 	.word	0x00000000
        /*0114*/ 	.short	0x0100
        /*0116*/ 	.byte	0x08
	.zero		1


	//   ....[1]....
        /*0118*/ 	.word	0x00000620
        /*011c*/ 	.word	0x000000ff
        /*0120*/ 	.word	0x00000088
        /*0124*/ 	.short	0x0100
        /*0126*/ 	.byte	0x08
	.zero		1


	//   ....[2]....
        /*0128*/ 	.word	0x00000630
        /*012c*/ 	.word	0x000000ff
        /*0130*/ 	.word	0x00000008
        /*0134*/ 	.short	0x0100
        /*0136*/ 	.byte	0x08
	.zero		1


	//   ....[3]....
        /*0138*/ 	.word	0x00000640
        /*013c*/ 	.word	0x000000ff
        /*0140*/ 	.word	0x00000090
        /*0144*/ 	.short	0x0100
        /*0146*/ 	.byte	0x08
	.zero		1


	//   ....[4]....
        /*0148*/ 	.word	0x00000650
        /*014c*/ 	.word	0x000000ff
        /*0150*/ 	.word	0x00000010
        /*0154*/ 	.short	0x0100
        /*0156*/ 	.byte	0x08
	.zero		1


	//   ....[5]....
        /*0158*/ 	.word	0x00000660
        /*015c*/ 	.word	0x000000ff
        /*0160*/ 	.word	0x00000098
        /*0164*/ 	.short	0x0100
        /*0166*/ 	.byte	0x08
	.zero		1


	//   ....[6]....
        /*0168*/ 	.word	0x00000670
        /*016c*/ 	.word	0x000000ff
        /*0170*/ 	.word	0x00000018
        /*0174*/ 	.short	0x0100
        /*0176*/ 	.byte	0x08
	.zero		1


	//   ....[7]....
        /*0178*/ 	.word	0x00000680
        /*017c*/ 	.word	0x000000ff
        /*0180*/ 	.word	0x000000a0
        /*0184*/ 	.short	0x0100
        /*0186*/ 	.byte	0x08
	.zero		1


	//   ....[8]....
        /*0188*/ 	.word	0x00000690
        /*018c*/ 	.word	0x000000ff
        /*0190*/ 	.word	0x00000020
        /*0194*/ 	.short	0x0100
        /*0196*/ 	.byte	0x08
	.zero		1


	//   ....[9]....
        /*0198*/ 	.word	0x000006a0
        /*019c*/ 	.word	0x000000ff
        /*01a0*/ 	.word	0x000000a8
        /*01a4*/ 	.short	0x0100
        /*01a6*/ 	.byte	0x08
	.zero		1


	//   ....[10]....
        /*01a8*/ 	.word	0x000006b0
        /*01ac*/ 	.word	0x000000ff
        /*01b0*/ 	.word	0x00000028
        /*01b4*/ 	.short	0x0100
        /*01b6*/ 	.byte	0x08
	.zero		1


	//   ....[11]....
        /*01b8*/ 	.word	0x000006c0
        /*01bc*/ 	.word	0x000000ff
        /*01c0*/ 	.word	0x000000b0
        /*01c4*/ 	.short	0x0100
        /*01c6*/ 	.byte	0x08
	.zero		1


	//   ....[12]....
        /*01c8*/ 	.word	0x000006d0
        /*01cc*/ 	.word	0x000000ff
        /*01d0*/ 	.word	0x00000030
        /*01d4*/ 	.short	0x0100
        /*01d6*/ 	.byte	0x08
	.zero		1


	//   ....[13]....
        /*01d8*/ 	.word	0x000006e0
        /*01dc*/ 	.word	0x000000ff
        /*01e0*/ 	.word	0x000000b8
        /*01e4*/ 	.short	0x0100
        /*01e6*/ 	.byte	0x08
	.zero		1


	//   ....[14]....
        /*01e8*/ 	.word	0x000006f0
        /*01ec*/ 	.word	0x000000ff
        /*01f0*/ 	.word	0x00000038
        /*01f4*/ 	.short	0x0100
        /*01f6*/ 	.byte	0x08
	.zero		1


	//   ....[15]....
        /*01f8*/ 	.word	0x00000700
        /*01fc*/ 	.word	0x000000ff
        /*0200*/ 	.word	0x000000c0
        /*0204*/ 	.short	0x0100
        /*0206*/ 	.byte	0x08
	.zero		1


	//   ....[16]....
        /*0208*/ 	.word	0x00000710
        /*020c*/ 	.word	0x000000ff
        /*0210*/ 	.word	0x00000040
        /*0214*/ 	.short	0x0100
        /*0216*/ 	.byte	0x08
	.zero		1


	//   ....[17]....
        /*0218*/ 	.word	0x00000720
        /*021c*/ 	.word	0x000000ff
        /*0220*/ 	.word	0x000000c8
        /*0224*/ 	.short	0x0100
        /*0226*/ 	.byte	0x08
	.zero		1


	//   ....[18]....
        /*0228*/ 	.word	0x00000730
        /*022c*/ 	.word	0x000000ff
        /*0230*/ 	.word	0x00000048
        /*0234*/ 	.short	0x0100
        /*0236*/ 	.byte	0x08
	.zero		1


	//   ....[19]....
        /*0238*/ 	.word	0x00000740
        /*023c*/ 	.word	0x000000ff
        /*0240*/ 	.word	0x000000d0
        /*0244*/ 	.short	0x0100
        /*0246*/ 	.byte	0x08
	.zero		1


	//   ....[20]....
        /*0248*/ 	.word	0x00000750
        /*024c*/ 	.word	0x000000ff
        /*0250*/ 	.word	0x00000050
        /*0254*/ 	.short	0x0100
        /*0256*/ 	.byte	0x08
	.zero		1


	//   ....[21]....
        /*0258*/ 	.word	0x00000760
        /*025c*/ 	.word	0x000000ff
        /*0260*/ 	.word	0x000000d8
        /*0264*/ 	.short	0x0100
        /*0266*/ 	.byte	0x08
	.zero		1


	//   ....[22]....
        /*0268*/ 	.word	0x00000770
        /*026c*/ 	.word	0x000000ff
        /*0270*/ 	.word	0x00000058
        /*0274*/ 	.short	0x0100
        /*0276*/ 	.byte	0x08
	.zero		1


	//   ....[23]....
        /*0278*/ 	.word	0x00000780
        /*027c*/ 	.word	0x000000ff
        /*0280*/ 	.word	0x000000e0
        /*0284*/ 	.short	0x0100
        /*0286*/ 	.byte	0x08
	.zero		1


	//   ....[24]....
        /*0288*/ 	.word	0x00000790
        /*028c*/ 	.word	0x000000ff
        /*0290*/ 	.word	0x00000060
        /*0294*/ 	.short	0x0100
        /*0296*/ 	.byte	0x08
	.zero		1


	//   ....[25]....
        /*0298*/ 	.word	0x000007a0
        /*029c*/ 	.word	0x000000ff
        /*02a0*/ 	.word	0x000000e8
        /*02a4*/ 	.short	0x0100
        /*02a6*/ 	.byte	0x08
	.zero		1


	//   ....[26]....
        /*02a8*/ 	.word	0x000007b0
        /*02ac*/ 	.word	0x000000ff
        /*02b0*/ 	.word	0x00000068
        /*02b4*/ 	.short	0x0100
        /*02b6*/ 	.byte	0x08
	.zero		1


	//   ....[27]....
        /*02b8*/ 	.word	0x000007c0
        /*02bc*/ 	.word	0x000000ff
        /*02c0*/ 	.word	0x000000f0
        /*02c4*/ 	.short	0x0100
        /*02c6*/ 	.byte	0x08
	.zero		1


	//   ....[28]....
        /*02c8*/ 	.word	0x000007d0
        /*02cc*/ 	.word	0x000000ff
        /*02d0*/ 	.word	0x00000070
        /*02d4*/ 	.short	0x0100
        /*02d6*/ 	.byte	0x08
	.zero		1


	//   ....[29]....
        /*02d8*/ 	.word	0x000007e0
        /*02dc*/ 	.word	0x000000ff
        /*02e0*/ 	.word	0x000000f8
        /*02e4*/ 	.short	0x0100
        /*02e6*/ 	.byte	0x08
	.zero		1


	//   ....[30]....
        /*02e8*/ 	.word	0x000007f0
        /*02ec*/ 	.word	0x000000ff
        /*02f0*/ 	.word	0x00000078
        /*02f4*/ 	.short	0x0100
        /*02f6*/ 	.byte	0x08
	.zero		1


	//   ....[31]....
        /*02f8*/ 	.word	0x00000800
        /*02fc*/ 	.word	0x000000ff
        /*0300*/ 	.word	0x00000100
        /*0304*/ 	.short	0x0100
        /*0306*/ 	.byte	0x08
	.zero		1


	//   ....[32]....
        /*0308*/ 	.word	0x00000810
        /*030c*/ 	.word	0x000000ff
        /*0310*/ 	.word	0x00000080
        /*0314*/ 	.short	0x0100
        /*0316*/ 	.byte	0x08
	.zero		1


	//   ....[33]....
        /*0318*/ 	.word	0x00000820
        /*031c*/ 	.word	0x000000ff
        /*0320*/ 	.word	0x00000108
        /*0324*/ 	.short	0x0100
        /*0326*/ 	.byte	0x08
	.zero		1


	//   ....[34]....
        /*0328*/ 	.word	0x00000950
        /*032c*/ 	.word	0x000000ff
        /*0330*/ 	.word	0x00000110
        /*0334*/ 	.short	0x0100
        /*0336*/ 	.byte	0x09
	.zero		1


	//   ....[35]....
        /*0338*/ 	.word	0x00000960
        /*033c*/ 	.word	0x000000ff
        /*0340*/ 	.word	0x00000128
        /*0344*/ 	.short	0x0100
        /*0346*/ 	.byte	0x09
	.zero		1


	//   ....[36]....
        /*0348*/ 	.word	0x00000970
        /*034c*/ 	.word	0x000000ff
        /*0350*/ 	.word	0x00000118
        /*0354*/ 	.short	0x0100
        /*0356*/ 	.byte	0x09
	.zero		1


	//   ....[37]....
        /*0358*/ 	.word	0x00000980
        /*035c*/ 	.word	0x000000ff
        /*0360*/ 	.word	0x00000130
        /*0364*/ 	.short	0x0100
        /*0366*/ 	.byte	0x09
	.zero		1


	//   ....[38]....
        /*0368*/ 	.word	0x00000990
        /*036c*/ 	.word	0x000000ff
        /*0370*/ 	.word	0x00000120
        /*0374*/ 	.short	0x0100
        /*0376*/ 	.byte	0x09
	.zero		1


	//   ....[39]....
        /*0378*/ 	.word	0x000009a0
        /*037c*/ 	.word	0x000000ff
        /*0380*/ 	.word	0x00000138
        /*0384*/ 	.short	0x0100
        /*0386*/ 	.byte	0x09
	.zero		1


	//   ....[40]....
        /*0388*/ 	.word	0x00000a80
        /*038c*/ 	.word	0x000000ff
        /*0390*/ 	.word	0x00000140
        /*0394*/ 	.short	0x0100
        /*0396*/ 	.byte	0x08
	.zero		1


	//   ....[41]....
        /*0398*/ 	.word	0x00000a90
        /*039c*/ 	.word	0x000000ff
        /*03a0*/ 	.word	0x00000148
        /*03a4*/ 	.short	0x0100
        /*03a6*/ 	.byte	0x08
	.zero		1


	//   ....[42]....
        /*03a8*/ 	.word	0x00000bc0
        /*03ac*/ 	.word	0x000000ff
        /*03b0*/ 	.word	0x00000150
        /*03b4*/ 	.short	0x0100
        /*03b6*/ 	.byte	0x08
	.zero		1


	//   ....[43]....
        /*03b8*/ 	.word	0x00000bd0
        /*03bc*/ 	.word	0x000000ff
        /*03c0*/ 	.word	0x00000160
        /*03c4*/ 	.short	0x0100
        /*03c6*/ 	.byte	0x08
	.zero		1


	//   ....[44]....
        /*03c8*/ 	.word	0x00000be0
        /*03cc*/ 	.word	0x000000ff
        /*03d0*/ 	.word	0x00000158
        /*03d4*/ 	.short	0x0100
        /*03d6*/ 	.byte	0x08
	.zero		1


	//   ....[45]....
        /*03d8*/ 	.word	0x00000bf0
        /*03dc*/ 	.word	0x000000ff
        /*03e0*/ 	.word	0x00000168
        /*03e4*/ 	.short	0x0100
        /*03e6*/ 	.byte	0x08
	.zero		1


	//   ....[46]....
        /*03e8*/ 	.word	0x00000d10
        /*03ec*/ 	.word	0x000000ff
        /*03f0*/ 	.word	0x00000170
        /*03f4*/ 	.short	0x0100
        /*03f6*/ 	.byte	0x09
	.zero		1


	//   ....[47]....
        /*03f8*/ 	.word	0x00000d20
        /*03fc*/ 	.word	0x000000ff
        /*0400*/ 	.word	0x00000190
        /*0404*/ 	.short	0x0100
        /*0406*/ 	.byte	0x09
	.zero		1


	//   ....[48]....
        /*0408*/ 	.word	0x00000d30
        /*040c*/ 	.word	0x000000ff
        /*0410*/ 	.word	0x00000178
        /*0414*/ 	.short	0x0100
        /*0416*/ 	.byte	0x09
	.zero		1


	//   ....[49]....
        /*0418*/ 	.word	0x00000d40
        /*041c*/ 	.word	0x000000ff
        /*0420*/ 	.word	0x00000198
        /*0424*/ 	.short	0x0100
        /*0426*/ 	.byte	0x09
	.zero		1


	//   ....[50]....
        /*0428*/ 	.word	0x00000d50
        /*042c*/ 	.word	0x000000ff
        /*0430*/ 	.word	0x00000180
        /*0434*/ 	.short	0x0100
        /*0436*/ 	.byte	0x09
	.zero		1


	//   ....[51]....
        /*0438*/ 	.word	0x00000d60
        /*043c*/ 	.word	0x000000ff
        /*0440*/ 	.word	0x000001a0
        /*0444*/ 	.short	0x0100
        /*0446*/ 	.byte	0x09
	.zero		1


	//   ....[52]....
        /*0448*/ 	.word	0x00000d70
        /*044c*/ 	.word	0x000000ff
        /*0450*/ 	.word	0x00000188
        /*0454*/ 	.short	0x0100
        /*0456*/ 	.byte	0x09
	.zero		1


	//   ....[53]....
        /*0458*/ 	.word	0x00000d80
        /*045c*/ 	.word	0x000000ff
        /*0460*/ 	.word	0x000001a8
        /*0464*/ 	.short	0x0100
        /*0466*/ 	.byte	0x09
	.zero		1


	//   ....[54]....
        /*0468*/ 	.word	0x00000e70
        /*046c*/ 	.word	0x000000ff
        /*0470*/ 	.word	0x000001b0
        /*0474*/ 	.short	0x0100
        /*0476*/ 	.byte	0x08
	.zero		1


	//   ....[55]....
        /*0478*/ 	.word	0x00000e80
        /*047c*/ 	.word	0x000000ff
        /*0480*/ 	.word	0x000001c0
        /*0484*/ 	.short	0x0100
        /*0486*/ 	.byte	0x08
	.zero		1


	//   ....[56]....
        /*0488*/ 	.word	0x00000e90
        /*048c*/ 	.word	0x000000ff
        /*0490*/ 	.word	0x000001b8
        /*0494*/ 	.short	0x0100
        /*0496*/ 	.byte	0x08
	.zero		1


	//   ....[57]....
        /*0498*/ 	.word	0x00000ea0
        /*049c*/ 	.word	0x000000ff
        /*04a0*/ 	.word	0x000001c8
        /*04a4*/ 	.short	0x0100
        /*04a6*/ 	.byte	0x08
	.zero		1


	//   ....[58]....
        /*04a8*/ 	.word	0x00000f90
        /*04ac*/ 	.word	0x000000ff
        /*04b0*/ 	.word	0x000001d0
        /*04b4*/ 	.short	0x0100
        /*04b6*/ 	.byte	0x07
	.zero		1


	//   ....[59]....
        /*04b8*/ 	.word	0x000019b0
        /*04bc*/ 	.word	0x00000003
        /*04c0*/ 	.word	0x000001c0
        /*04c4*/ 	.short	0x010a
        /*04c6*/ 	.byte	0xff
	.zero		1


	//   ....[60]....
        /*04c8*/ 	.word	0x000019e0
        /*04cc*/ 	.word	0x00000003
        /*04d0*/ 	.word	0x000001b0
        /*04d4*/ 	.short	0x0101
        /*04d6*/ 	.byte	0xff
	.zero		1


	//   ....[61]....
        /*04d8*/ 	.word	0x00001ae0
        /*04dc*/ 	.word	0x000000ff
        /*04e0*/ 	.word	0x00000088
        /*04e4*/ 	.short	0x010a
        /*04e6*/ 	.byte	0x08
	.zero		1


	//   ....[62]....
        /*04e8*/ 	.word	0x00001bb0
        /*04ec*/ 	.word	0x000000ff
        /*04f0*/ 	.word	0x00000088
        /*04f4*/ 	.short	0x010a
        /*04f6*/ 	.byte	0x21
	.zero		1


	//   ....[63]....
        /*04f8*/ 	.word	0x00001d60
        /*04fc*/ 	.word	0x000000ff
        /*0500*/ 	.word	0x00000088
        /*0504*/ 	.short	0x010a
        /*0506*/ 	.byte	0x08
	.zero		1


	//   ....[64]....
        /*0508*/ 	.word	0x00001e60
        /*050c*/ 	.word	0x000000ff
        /*0510*/ 	.word	0x00000148
        /*0514*/ 	.short	0x0101
        /*0516*/ 	.byte	0x06
	.zero		1


	//   ....[65]....
        /*0518*/ 	.word	0x00001e80
        /*051c*/ 	.word	0x000000ff
        /*0520*/ 	.word	0x00000088
        /*0524*/ 	.short	0x010a
        /*0526*/ 	.byte	0x08
	.zero		1


	//   ....[66]....
        /*0528*/ 	.word	0x00001f00
        /*052c*/ 	.word	0x000000ff
        /*0530*/ 	.word	0x00000088
        /*0534*/ 	.short	0x010a
        /*0536*/ 	.byte	0x11
	.zero		1


	//   ....[67]....
        /*0538*/ 	.word	0x00002090
        /*053c*/ 	.word	0x000000ff
        /*0540*/ 	.word	0x00000088
        /*0544*/ 	.short	0x010a
        /*0546*/ 	.byte	0x08
	.zero		1


	//   ....[68]....
        /*0548*/ 	.word	0x000021e0
        /*054c*/ 	.word	0x00000002
        /*0550*/ 	.word	0x00000150
        /*0554*/ 	.short	0x010a
        /*0556*/ 	.byte	0xff
	.zero		1


	//   ....[69]....
        /*0558*/ 	.word	0x000022a0
        /*055c*/ 	.word	0x00000002
        /*0560*/ 	.word	0x00000000
        /*0564*/ 	.short	0x0101
        /*0566*/ 	.byte	0xff
	.zero		1


	//   ....[70]....
        /*0568*/ 	.word	0x00002800
        /*056c*/ 	.word	0x000000ff
        /*0570*/ 	.word	0x00000000
        /*0574*/ 	.short	0x010a
        /*0576*/ 	.byte	0x04
	.zero		1


	//   ....[71]....
        /*0578*/ 	.word	0x00002890
        /*057c*/ 	.word	0x000000ff
        /*0580*/ 	.word	0x00000000
        /*0584*/ 	.short	0x010a
        /*0586*/ 	.byte	0x04
	.zero		1


	//   ....[72]....
        /*0588*/ 	.word	0x00002920
        /*058c*/ 	.word	0x000000ff
        /*0590*/ 	.word	0x00000000
        /*0594*/ 	.short	0x010a
        /*0596*/ 	.byte	0x04
	.zero		1


	//   ....[73]....
        /*0598*/ 	.word	0x000029b0
        /*059c*/ 	.word	0x000000ff
        /*05a0*/ 	.word	0x00000000
        /*05a4*/ 	.short	0x010a
        /*05a6*/ 	.byte	0x04
	.zero		1


	//   ....[74]....
        /*05a8*/ 	.word	0x00002a40
        /*05ac*/ 	.word	0x000000ff
        /*05b0*/ 	.word	0x00000000
        /*05b4*/ 	.short	0x010a
        /*05b6*/ 	.byte	0x04
	.zero		1


	//   ....[75]....
        /*05b8*/ 	.word	0x00002ad0
        /*05bc*/ 	.word	0x000000ff
        /*05c0*/ 	.word	0x00000000
        /*05c4*/ 	.short	0x010a
        /*05c6*/ 	.byte	0x04
	.zero		1


	//   ....[76]....
        /*05c8*/ 	.word	0x00002b60
        /*05cc*/ 	.word	0x000000ff
        /*05d0*/ 	.word	0x00000000
        /*05d4*/ 	.short	0x010a
        /*05d6*/ 	.byte	0x04
	.zero		1


	//   ....[77]....
        /*05d8*/ 	.word	0x00002bf0
        /*05dc*/ 	.word	0x000000ff
        /*05e0*/ 	.word	0x00000000
        /*05e4*/ 	.short	0x010a
        /*05e6*/ 	.byte	0x04
	.zero		1


	//   ....[78]....
        /*05e8*/ 	.word	0x00002c80
        /*05ec*/ 	.word	0x000000ff
        /*05f0*/ 	.word	0x00000000
        /*05f4*/ 	.short	0x010a
        /*05f6*/ 	.byte	0x04
	.zero		1


	//   ....[79]....
        /*05f8*/ 	.word	0x00002d10
        /*05fc*/ 	.word	0x000000ff
        /*0600*/ 	.word	0x00000000
        /*0604*/ 	.short	0x010a
        /*0606*/ 	.byte	0x04
	.zero		1


	//   ....[80]....
        /*0608*/ 	.word	0x00002da0
        /*060c*/ 	.word	0x000000ff
        /*0610*/ 	.word	0x00000000
        /*0614*/ 	.short	0x010a
        /*0616*/ 	.byte	0x04
	.zero		1


	//   ....[81]....
        /*0618*/ 	.word	0x00002e30
        /*061c*/ 	.word	0x000000ff
        /*0620*/ 	.word	0x00000000
        /*0624*/ 	.short	0x010a
        /*0626*/ 	.byte	0x04
	.zero		1


	//   ....[82]....
        /*0628*/ 	.word	0x00002ec0
        /*062c*/ 	.word	0x000000ff
        /*0630*/ 	.word	0x00000000
        /*0634*/ 	.short	0x010a
        /*0636*/ 	.byte	0x04
	.zero		1


	//   ....[83]....
        /*0638*/ 	.word	0x00002f50
        /*063c*/ 	.word	0x000000ff
        /*0640*/ 	.word	0x00000000
        /*0644*/ 	.short	0x010a
        /*0646*/ 	.byte	0x04
	.zero		1


	//   ....[84]....
        /*0648*/ 	.word	0x00002fe0
        /*064c*/ 	.word	0x000000ff
        /*0650*/ 	.word	0x00000000
        /*0654*/ 	.short	0x010a
        /*0656*/ 	.byte	0x04
	.zero		1


	//   ....[85]....
        /*0658*/ 	.word	0x00003070
        /*065c*/ 	.word	0x000000ff
        /*0660*/ 	.word	0x00000000
        /*0664*/ 	.short	0x010a
        /*0666*/ 	.byte	0x04
	.zero		1


	//   ....[86]....
        /*0668*/ 	.word	0x00003110
        /*066c*/ 	.word	0x00000000
        /*0670*/ 	.word	0x00000000
        /*0674*/ 	.short	0x010a
        /*0676*/ 	.byte	0xff
	.zero		1


	//   ....[87]....
        /*0678*/ 	.word	0x00003240
        /*067c*/ 	.word	0x00000000
        /*0680*/ 	.word	0x000001b0
        /*0684*/ 	.short	0x010a
        /*0686*/ 	.byte	0xff
	.zero		1


	//   ....[88]....
        /*0688*/ 	.word	0x000032b0
        /*068c*/ 	.word	0x00000004
        /*0690*/ 	.word	0x00000000
        /*0694*/ 	.short	0x0101
        /*0696*/ 	.byte	0xff
	.zero		1


	//   ....[89]....
        /*0698*/ 	.word	0x000032d0
        /*069c*/ 	.word	0x000000ff
        /*06a0*/ 	.word	0x00000160
        /*06a4*/ 	.short	0x010a
        /*06a6*/ 	.byte	0x05
	.zero		1


	//   ....[90]....
        /*06a8*/ 	.word	0x000033f0
        /*06ac*/ 	.word	0x00000000
        /*06b0*/ 	.word	0x00000150
        /*06b4*/ 	.short	0x010a
        /*06b6*/ 	.byte	0xff
	.zero		1


	//   ....[91]....
        /*06b8*/ 	.word	0x000034f0
        /*06bc*/ 	.word	0x00000000
        /*06c0*/ 	.word	0x00000000
        /*06c4*/ 	.short	0x0101
        /*06c6*/ 	.byte	0xff
	.zero		1


	//   ....[92]....
        /*06c8*/ 	.word	0x00003580
        /*06cc*/ 	.word	0x000000ff
        /*06d0*/ 	.word	0x00000160
        /*06d4*/ 	.short	0x0106
        /*06d6*/ 	.byte	0x05
	.zero		1


	//   ....[93]....
        /*06d8*/ 	.word	0x000035a0
        /*06dc*/ 	.word	0x000000ff
        /*06e0*/ 	.word	0x00000160
        /*06e4*/ 	.short	0x010a
        /*06e6*/ 	.byte	0x05
	.zero		1


	//   ....[94]....
        /*06e8*/ 	.word	0x00003630
        /*06ec*/ 	.word	0x000000ff
        /*06f0*/ 	.word	0x00000160
        /*06f4*/ 	.short	0x0106
        /*06f6*/ 	.byte	0x04
	.zero		1


	//   ....[95]....
        /*06f8*/ 	.word	0x00003670
        /*06fc*/ 	.word	0x00000000
        /*0700*/ 	.word	0x00000160
        /*0704*/ 	.short	0x010a
        /*0706*/ 	.byte	0xff
	.zero		1


	//   ....[96]....
        /*0708*/ 	.word	0x000038b0
        /*070c*/ 	.word	0x000000ff
        /*0710*/ 	.word	0x00000008
        /*0714*/ 	.short	0x010a
        /*0716*/ 	.byte	0x06
	.zero		1


	//   ....[97]....
        /*0718*/ 	.word	0x000038d0
        /*071c*/ 	.word	0x000000ff
        /*0720*/ 	.word	0x00000008
        /*0724*/ 	.short	0x010a
        /*0726*/ 	.byte	0x06
	.zero		1


	//   ....[98]....
        /*0728*/ 	.word	0x00003a60
        /*072c*/ 	.word	0x000000ff
        /*0730*/ 	.word	0x00000008
        /*0734*/ 	.short	0x010a
        /*0736*/ 	.byte	0x06
	.zero		1


	//   ....[99]....
        /*0738*/ 	.word	0x00003a80
        /*073c*/ 	.word	0x000000ff
        /*0740*/ 	.word	0x00000008
        /*0744*/ 	.short	0x010a
        /*0746*/ 	.byte	0x06
	.zero		1


	//   ....[100]....
        /*0748*/ 	.word	0x00003b40
        /*074c*/ 	.word	0x000000ff
        /*0750*/ 	.word	0x00000000
        /*0754*/ 	.short	0x0101
        /*0756*/ 	.byte	0x07
	.zero		1


	//   ....[101]....
        /*0758*/ 	.word	0x00003e80
        /*075c*/ 	.word	0x00000000
        /*0760*/ 	.word	0x00000150
        /*0764*/ 	.short	0x010a
        /*0766*/ 	.byte	0xff
	.zero		1


	//   ....[102]....
        /*0768*/ 	.word	0x00003f40
        /*076c*/ 	.word	0x00000000
        /*0770*/ 	.word	0x00000000
        /*0774*/ 	.short	0x0101
        /*0776*/ 	.byte	0xff
	.zero		1


	//   ....[103]....
        /*0778*/ 	.word	0x00004000
        /*077c*/ 	.word	0x000000ff
        /*0780*/ 	.word	0x00000000
        /*0784*/ 	.short	0x010a
        /*0786*/ 	.byte	0x08
	.zero		1


	//   ....[104]....
        /*0788*/ 	.word	0x00004010
        /*078c*/ 	.word	0x000000ff
        /*0790*/ 	.word	0x00000190
        /*0794*/ 	.short	0x010a
        /*0796*/ 	.byte	0x09
	.zero		1


	//   ....[105]....
        /*0798*/ 	.word	0x000040c0
        /*079c*/ 	.word	0x000000ff
        /*07a0*/ 	.word	0x00000000
        /*07a4*/ 	.short	0x010a
        /*07a6*/ 	.byte	0x08
	.zero		1


	//   ....[106]....
        /*07a8*/ 	.word	0x000041f0
        /*07ac*/ 	.word	0x000000ff
        /*07b0*/ 	.word	0x00000000
        /*07b4*/ 	.short	0x010a
        /*07b6*/ 	.byte	0x1e
	.zero		1


	//   ....[107]....
        /*07b8*/ 	.word	0x000044f0
        /*07bc*/ 	.word	0x000000ff
        /*07c0*/ 	.word	0x00000000
        /*07c4*/ 	.short	0x010a
        /*07c6*/ 	.byte	0x08
	.zero		1


	//   ....[108]....
        /*07c8*/ 	.word	0x00004580
        /*07cc*/ 	.word	0x000000ff
        /*07d0*/ 	.word	0x00000000
        /*07d4*/ 	.short	0x010a
        /*07d6*/ 	.byte	0x08
	.zero		1


	//   ....[109]....
        /*07d8*/ 	.word	0x00004610
        /*07dc*/ 	.word	0x000000ff
        /*07e0*/ 	.word	0x00000000
        /*07e4*/ 	.short	0x010a
        /*07e6*/ 	.byte	0x08
	.zero		1


	//   ....[110]....
        /*07e8*/ 	.word	0x000046b0
        /*07ec*/ 	.word	0x00000000
        /*07f0*/ 	.word	0x00000000
        /*07f4*/ 	.short	0x010a
        /*07f6*/ 	.byte	0xff
	.zero		1


	//   ....[111]....
        /*07f8*/ 	.word	0x000046f0
        /*07fc*/ 	.word	0x00000000
        /*0800*/ 	.word	0x00000000
        /*0804*/ 	.short	0x010a
        /*0806*/ 	.byte	0xff
	.zero		1


	//   ....[112]....
        /*0808*/ 	.word	0x00004760
        /*080c*/ 	.word	0x000000ff
        /*0810*/ 	.word	0x00000000
        /*0814*/ 	.short	0x0101
        /*0816*/ 	.byte	0x05
	.zero		1


	//   ....[113]....
        /*0818*/ 	.word	0x000047a0
        /*081c*/ 	.word	0x000000ff
        /*0820*/ 	.word	0x000001d0
        /*0824*/ 	.short	0x010a
        /*0826*/ 	.byte	0x07
	.zero		1


	//   ....[114]....
        /*0828*/ 	.word	0x000047f0
        /*082c*/ 	.word	0x000000ff
        /*0830*/ 	.word	0x00000000
        /*0834*/ 	.short	0x0101
        /*0836*/ 	.byte	0x05
	.zero		1


	//   ....[115]....
        /*0838*/ 	.word	0x00004c00
        /*083c*/ 	.word	0x00000000
        /*0840*/ 	.word	0x00000150
        /*0844*/ 	.short	0x010a
        /*0846*/ 	.byte	0xff
	.zero		1


	//   ....[116]....
        /*0848*/ 	.word	0x00004cc0
        /*084c*/ 	.word	0x00000000
        /*0850*/ 	.word	0x00000000
        /*0854*/ 	.short	0x0101
        /*0856*/ 	.byte	0xff
	.zero		1


	//   ....[117]....
        /*0858*/ 	.word	0x00004fe0
        /*085c*/ 	.word	0x000000ff
        /*0860*/ 	.word	0x00000148
        /*0864*/ 	.short	0x010a
        /*0866*/ 	.byte	0x07
	.zero		1


	//   ....[118]....
        /*0868*/ 	.word	0x00005200
        /*086c*/ 	.word	0x000000ff
        /*0870*/ 	.word	0x00000128
        /*0874*/ 	.short	0x010a
        /*0876*/ 	.byte	0x0f
	.zero		1


	//   ....[119]....
        /*0878*/ 	.word	0x000054b0
        /*087c*/ 	.word	0x000000ff
        /*0880*/ 	.word	0x00000110
        /*0884*/ 	.short	0x010b
        /*0886*/ 	.byte	0x0f
	.zero		1


	//   ....[120]....
        /*0888*/ 	.word	0x00005530
        /*088c*/ 	.word	0x000000ff
        /*0890*/ 	.word	0x00000000
        /*0894*/ 	.short	0x0101
        /*0896*/ 	.byte	0x10
	.zero		1


	//   ....[121]....
        /*0898*/ 	.word	0x00005570
        /*089c*/ 	.word	0x000000ff
        /*08a0*/ 	.word	0x00000128
        /*08a4*/ 	.short	0x010a
        /*08a6*/ 	.byte	0x0d
	.zero		1


	//   ....[122]....
        /*08a8*/ 	.word	0x000057b0
        /*08ac*/ 	.word	0x000000ff
        /*08b0*/ 	.word	0x00000110
        /*08b4*/ 	.short	0x010b
        /*08b6*/ 	.byte	0x0d
	.zero		1


	//   ....[123]....
        /*08b8*/ 	.word	0x00005820
        /*08bc*/ 	.word	0x000000ff
        /*08c0*/ 	.word	0x00000000
        /*08c4*/ 	.short	0x0101
        /*08c6*/ 	.byte	0x0f
	.zero		1


	//   ....[124]....
        /*08c8*/ 	.word	0x00005870
        /*08cc*/ 	.word	0x000000ff
        /*08d0*/ 	.word	0x00000000
        /*08d4*/ 	.short	0x010a
        /*08d6*/ 	.byte	0x04
	.zero		1


	//   ....[125]....
        /*08d8*/ 	.word	0x00005900
        /*08dc*/ 	.word	0x000000ff
        /*08e0*/ 	.word	0x00000000
        /*08e4*/ 	.short	0x010a
        /*08e6*/ 	.byte	0x04
	.zero		1


	//   ....[126]....
        /*08e8*/ 	.word	0x000059a0
        /*08ec*/ 	.word	0x00000000
        /*08f0*/ 	.word	0x00000000
        /*08f4*/ 	.short	0x010a
        /*08f6*/ 	.byte	0xff
	.zero		1


	//   ....[127]....
        /*08f8*/ 	.word	0x00005ce0
        /*08fc*/ 	.word	0x00000000
        /*0900*/ 	.word	0x00000150
        /*0904*/ 	.short	0x010a
        /*0906*/ 	.byte	0xff
	.zero		1


	//   ....[128]....
        /*0908*/ 	.word	0x00005df0
        /*090c*/ 	.word	0x00000000
        /*0910*/ 	.word	0x00000000
        /*0914*/ 	.short	0x0101
        /*0916*/ 	.byte	0xff
	.zero		1


	//   ....[129]....
        /*0918*/ 	.word	0x00006840
        /*091c*/ 	.word	0x00000000
        /*0920*/ 	.word	0x00000110
        /*0924*/ 	.short	0x010a
        /*0926*/ 	.byte	0xff
	.zero		1


	//   ....[130]....
        /*0928*/ 	.word	0x00006880
        /*092c*/ 	.word	0x0000004c
        /*0930*/ 	.word	0x00000170
        /*0934*/ 	.short	0x010a
        /*0936*/ 	.byte	0xff
	.zero		1


	//   ....[131]....
        /*0938*/ 	.word	0x00006990
        /*093c*/ 	.word	0x00000000
        /*0940*/ 	.word	0x00000110
        /*0944*/ 	.short	0x010a
        /*0946*/ 	.byte	0xff
	.zero		1


	//   ....[132]....
        /*0948*/ 	.word	0x00006aa0
        /*094c*/ 	.word	0x0000004c
        /*0950*/ 	.word	0x00000170
        /*0954*/ 	.short	0x010a
        /*0956*/ 	.byte	0xff
	.zero		1


	//   ....[133]....
        /*0958*/ 	.word	0x000072b0
        /*095c*/ 	.word	0x00000000
        /*0960*/ 	.word	0x00000000
        /*0964*/ 	.short	0x0101
        /*0966*/ 	.byte	0xff
	.zero		1


	//   ....[134]....
        /*0968*/ 	.word	0x000072c0
        /*096c*/ 	.word	0x00000002
        /*0970*/ 	.word	0x00000110
        /*0974*/ 	.short	0x010a
        /*0976*/ 	.byte	0xff
	.zero		1


	//   ....[135]....
        /*0978*/ 	.word	0x00007380
        /*097c*/ 	.word	0x00000002
        /*0980*/ 	.word	0x00000110
        /*0984*/ 	.short	0x010a
        /*0986*/ 	.byte	0xff
	.zero		1


	//   ....[136]....
        /*0988*/ 	.word	0x00007700
        /*098c*/ 	.word	0x0000004c
        /*0990*/ 	.word	0x00000000
        /*0994*/ 	.short	0x0101
        /*0996*/ 	.byte	0xff
	.zero		1


	//   ....[137]....
        /*0998*/ 	.word	0x00007ca0
        /*099c*/ 	.word	0x00000002
        /*09a0*/ 	.word	0x00000000
        /*09a4*/ 	.short	0x0101
        /*09a6*/ 	.byte	0xff
	.zero		1


	//   ....[138]....
        /*09a8*/ 	.word	0x00007f10
        /*09ac*/ 	.word	0x000000ff
        /*09b0*/ 	.word	0x00000000
        /*09b4*/ 	.short	0x0101
        /*09b6*/ 	.byte	0x04
	.zero		1


	//   ....[139]....
        /*09b8*/ 	.word	0x00007f30
        /*09bc*/ 	.word	0x00000003
        /*09c0*/ 	.word	0x000001c0
        /*09c4*/ 	.short	0x010a
        /*09c6*/ 	.byte	0xff
	.zero		1


	//   ....[140]....
        /*09c8*/ 	.word	0x00007f90
        /*09cc*/ 	.word	0x00000002
        /*09d0*/ 	.word	0x00000088
        /*09d4*/ 	.short	0x010a
        /*09d6*/ 	.byte	0xff
	.zero		1


	//   ....[141]....
        /*09d8*/ 	.word	0x00007ff0
        /*09dc*/ 	.word	0x00000002
        /*09e0*/ 	.word	0x00000088
        /*09e4*/ 	.short	0x010a
        /*09e6*/ 	.byte	0xff
	.zero		1


	//   ....[142]....
        /*09e8*/ 	.word	0x00008040
        /*09ec*/ 	.word	0x00000002
        /*09f0*/ 	.word	0x00000150
        /*09f4*/ 	.short	0x010a
        /*09f6*/ 	.byte	0xff
	.zero		1


	//   ....[143]....
        /*09f8*/ 	.word	0x000080a0
        /*09fc*/ 	.word	0x00000000
        /*0a00*/ 	.word	0x00000000
        /*0a04*/ 	.short	0x010a
        /*0a06*/ 	.byte	0xff
	.zero		1


	//   ....[144]....
        /*0a08*/ 	.word	0x00008100
        /*0a0c*/ 	.word	0x00000000
        /*0a10*/ 	.word	0x00000000
        /*0a14*/ 	.short	0x010a
        /*0a16*/ 	.byte	0xff
	.zero		1


	//   ....[145]....
        /*0a18*/ 	.word	0x00008160
        /*0a1c*/ 	.word	0x00000000
        /*0a20*/ 	.word	0x00000000
        /*0a24*/ 	.short	0x010a
        /*0a26*/ 	.byte	0xff
	.zero		1


	//   ....[146]....
        /*0a28*/ 	.word	0x000081c0
        /*0a2c*/ 	.word	0x00000000
        /*0a30*/ 	.word	0x00000000
        /*0a34*/ 	.short	0x010a
        /*0a36*/ 	.byte	0xff
	.zero		1


	//   ....[147]....
        /*0a38*/ 	.word	0x00008220
        /*0a3c*/ 	.word	0x00000000
        /*0a40*/ 	.word	0x00000000
        /*0a44*/ 	.short	0x010a
        /*0a46*/ 	.byte	0xff
	.zero		1


	//   ....[148]....
        /*0a48*/ 	.word	0x00008280
        /*0a4c*/ 	.word	0x00000000
        /*0a50*/ 	.word	0x00000000
        /*0a54*/ 	.short	0x010a
        /*0a56*/ 	.byte	0xff
	.zero		1


	//   ....[149]....
        /*0a58*/ 	.word	0x000082e0
        /*0a5c*/ 	.word	0x00000000
        /*0a60*/ 	.word	0x00000000
        /*0a64*/ 	.short	0x010a
        /*0a66*/ 	.byte	0xff
	.zero		1


	//   ....[150]....
        /*0a68*/ 	.word	0x00008340
        /*0a6c*/ 	.word	0x00000000
        /*0a70*/ 	.word	0x00000000
        /*0a74*/ 	.short	0x010a
        /*0a76*/ 	.byte	0xff
	.zero		1


	//   ....[151]....
        /*0a78*/ 	.word	0x000083a0
        /*0a7c*/ 	.word	0x00000000
        /*0a80*/ 	.word	0x00000000
        /*0a84*/ 	.short	0x010a
        /*0a86*/ 	.byte	0xff
	.zero		1


	//   ....[152]....
        /*0a88*/ 	.word	0x00008400
        /*0a8c*/ 	.word	0x00000000
        /*0a90*/ 	.word	0x00000000
        /*0a94*/ 	.short	0x010a
        /*0a96*/ 	.byte	0xff
	.zero		1


	//   ....[153]....
        /*0a98*/ 	.word	0x00008460
        /*0a9c*/ 	.word	0x00000000
        /*0aa0*/ 	.word	0x00000000
        /*0aa4*/ 	.short	0x010a
        /*0aa6*/ 	.byte	0xff
	.zero		1


	//   ....[154]....
        /*0aa8*/ 	.word	0x000084c0
        /*0aac*/ 	.word	0x00000000
        /*0ab0*/ 	.word	0x00000000
        /*0ab4*/ 	.short	0x010a
        /*0ab6*/ 	.byte	0xff
	.zero		1


	//   ....[155]....
        /*0ab8*/ 	.word	0x00008520
        /*0abc*/ 	.word	0x00000000
        /*0ac0*/ 	.word	0x00000000
        /*0ac4*/ 	.short	0x010a
        /*0ac6*/ 	.byte	0xff
	.zero		1


	//   ....[156]....
        /*0ac8*/ 	.word	0x00008580
        /*0acc*/ 	.word	0x00000000
        /*0ad0*/ 	.word	0x00000000
        /*0ad4*/ 	.short	0x010a
        /*0ad6*/ 	.byte	0xff
	.zero		1


	//   ....[157]....
        /*0ad8*/ 	.word	0x000085e0
        /*0adc*/ 	.word	0x00000000
        /*0ae0*/ 	.word	0x00000000
        /*0ae4*/ 	.short	0x010a
        /*0ae6*/ 	.byte	0xff
	.zero		1


	//   ....[158]....
        /*0ae8*/ 	.word	0x00008640
        /*0aec*/ 	.word	0x00000000
        /*0af0*/ 	.word	0x00000000
        /*0af4*/ 	.short	0x010a
        /*0af6*/ 	.byte	0xff
	.zero		1


	//   ....[159]....
        /*0af8*/ 	.word	0x00008690
        /*0afc*/ 	.word	0x00000000
        /*0b00*/ 	.word	0x000001b0
        /*0b04*/ 	.short	0x010a
        /*0b06*/ 	.byte	0xff
	.zero		1


	//   ....[160]....
        /*0b08*/ 	.word	0x000086f0
        /*0b0c*/ 	.word	0x00000000
        /*0b10*/ 	.word	0x00000160
        /*0b14*/ 	.short	0x010a
        /*0b16*/ 	.byte	0xff
	.zero		1


	//   ....[161]....
        /*0b18*/ 	.word	0x00008740
        /*0b1c*/ 	.word	0x00000000
        /*0b20*/ 	.word	0x00000150
        /*0b24*/ 	.short	0x010a
        /*0b26*/ 	.byte	0xff
	.zero		1


	//   ....[162]....
        /*0b28*/ 	.word	0x000087a0
        /*0b2c*/ 	.word	0x00000000
        /*0b30*/ 	.word	0x00000160
        /*0b34*/ 	.short	0x010a
        /*0b36*/ 	.byte	0xff
	.zero		1


	//   ....[163]....
        /*0b38*/ 	.word	0x00008800
        /*0b3c*/ 	.word	0x00000004
        /*0b40*/ 	.word	0x00000008
        /*0b44*/ 	.short	0x010a
        /*0b46*/ 	.byte	0xff
	.zero		1


	//   ....[164]....
        /*0b48*/ 	.word	0x000088e0
        /*0b4c*/ 	.word	0x00000002
        /*0b50*/ 	.word	0x00000008
        /*0b54*/ 	.short	0x010a
        /*0b56*/ 	.byte	0xff
	.zero		1


	//   ....[165]....
        /*0b58*/ 	.word	0x00008930
        /*0b5c*/ 	.word	0x00000000
        /*0b60*/ 	.word	0x00000150
        /*0b64*/ 	.short	0x010a
        /*0b66*/ 	.byte	0xff
	.zero		1


	//   ....[166]....
        /*0b68*/ 	.word	0x00008990
        /*0b6c*/ 	.word	0x00000000
        /*0b70*/ 	.word	0x00000190
        /*0b74*/ 	.short	0x010a
        /*0b76*/ 	.byte	0xff
	.zero		1


	//   ....[167]....
        /*0b78*/ 	.word	0x000089f0
        /*0b7c*/ 	.word	0x00000000
        /*0b80*/ 	.word	0x00000000
        /*0b84*/ 	.short	0x010a
        /*0b86*/ 	.byte	0xff
	.zero		1


	//   ....[168]....
        /*0b88*/ 	.word	0x00008a50
        /*0b8c*/ 	.word	0x00000000
        /*0b90*/ 	.word	0x00000000
        /*0b94*/ 	.short	0x010a
        /*0b96*/ 	.byte	0xff
	.zero		1


	//   ....[169]....
        /*0b98*/ 	.word	0x00008ab0
        /*0b9c*/ 	.word	0x00000000
        /*0ba0*/ 	.word	0x00000000
        /*0ba4*/ 	.short	0x010a
        /*0ba6*/ 	.byte	0xff
	.zero		1


	//   ....[170]....
        /*0ba8*/ 	.word	0x00008b10
        /*0bac*/ 	.word	0x00000000
        /*0bb0*/ 	.word	0x00000000
        /*0bb4*/ 	.short	0x010a
        /*0bb6*/ 	.byte	0xff
	.zero		1


	//   ....[171]....
        /*0bb8*/ 	.word	0x00008b70
        /*0bbc*/ 	.word	0x00000000
        /*0bc0*/ 	.word	0x000001d0
        /*0bc4*/ 	.short	0x010a
        /*0bc6*/ 	.byte	0xff
	.zero		1


	//   ....[172]....
        /*0bc8*/ 	.word	0x00008bc0
        /*0bcc*/ 	.word	0x00000000
        /*0bd0*/ 	.word	0x00000150
        /*0bd4*/ 	.short	0x010a
        /*0bd6*/ 	.byte	0xff
	.zero		1


	//   ....[173]....
        /*0bd8*/ 	.word	0x00008c20
        /*0bdc*/ 	.word	0x00000000
        /*0be0*/ 	.word	0x00000148
        /*0be4*/ 	.short	0x010a
        /*0be6*/ 	.byte	0xff
	.zero		1


	//   ....[174]....
        /*0be8*/ 	.word	0x00008c80
        /*0bec*/ 	.word	0x00000000
        /*0bf0*/ 	.word	0x00000128
        /*0bf4*/ 	.short	0x010a
        /*0bf6*/ 	.byte	0xff
	.zero		1


	//   ....[175]....
        /*0bf8*/ 	.word	0x00008ce0
        /*0bfc*/ 	.word	0x00000003
        /*0c00*/ 	.word	0x00000128
        /*0c04*/ 	.short	0x010a
        /*0c06*/ 	.byte	0xff
	.zero		1


	//   ....[176]....
        /*0c08*/ 	.word	0x00008d40
        /*0c0c*/ 	.word	0x00000000
        /*0c10*/ 	.word	0x00000000
        /*0c14*/ 	.short	0x010a
        /*0c16*/ 	.byte	0xff
	.zero		1


	//   ....[177]....
        /*0c18*/ 	.word	0x00008da0
        /*0c1c*/ 	.word	0x00000000
        /*0c20*/ 	.word	0x00000000
        /*0c24*/ 	.short	0x010a
        /*0c26*/ 	.byte	0xff
	.zero		1


	//   ....[178]....
        /*0c28*/ 	.word	0x00008df0
        /*0c2c*/ 	.word	0x00000000
        /*0c30*/ 	.word	0x00000150
        /*0c34*/ 	.short	0x010a
        /*0c36*/ 	.byte	0xff
	.zero		1


	//   ....[179]....
        /*0c38*/ 	.word	0x00008e40
        /*0c3c*/ 	.word	0x00000000
        /*0c40*/ 	.word	0x00000110
        /*0c44*/ 	.short	0x010a
        /*0c46*/ 	.byte	0xff
	.zero		1


	//   ....[180]....
        /*0c48*/ 	.word	0x00008e90
        /*0c4c*/ 	.word	0x0000004c
        /*0c50*/ 	.word	0x00000170
        /*0c54*/ 	.short	0x010a
        /*0c56*/ 	.byte	0xff
	.zero		1


	//   ....[181]....
        /*0c58*/ 	.word	0x00008ee0
        /*0c5c*/ 	.word	0x00000002
        /*0c60*/ 	.word	0x00000110
        /*0c64*/ 	.short	0x010a
        /*0c66*/ 	.byte	0xff
	.zero		1


	//----- nvinfo : EIATTR_NUM_MBARRIERS
	.align		4
.L_47:
        /*0c68*/ 	.byte	0x03, 0x38
        /*0c6a*/ 	.short	0x003b


	//----- nvinfo : EIATTR_EXIT_INSTR_OFFSETS
	.align		4
        /*0c6c*/ 	.byte	0x04, 0x1c
        /*0c6e*/ 	.short	(.L_49 - .L_48)


	//   ....[0]....
.L_48:
        /*0c70*/ 	.word	0x00003140


	//   ....[1]....
        /*0c74*/ 	.word	0x00003640


	//   ....[2]....
        /*0c78*/ 	.word	0x000036a0


	//   ....[3]....
        /*0c7c*/ 	.word	0x00004a20


	//   ....[4]....
        /*0c80*/ 	.word	0x000059d0


	//   ....[5]....
        /*0c84*/ 	.word	0x00005a10


	//   ....[6]....
        /*0c88*/ 	.word	0x00007e00


	//   ....[7]....
        /*0c8c*/ 	.word	0x00007e80


	//   ....[8]....
        /*0c90*/ 	.word	0x00007eb0


	//   ....[9]....
        /*0c94*/ 	.word	0x00007f20


	//----- nvinfo : EIATTR_MAX_THREADS
	.align		4
.L_49:
        /*0c98*/ 	.byte	0x04, 0x05
        /*0c9a*/ 	.short	(.L_51 - .L_50)
.L_50:
        /*0c9c*/ 	.word	0x00000100
        /*0ca0*/ 	.word	0x00000001
        /*0ca4*/ 	.word	0x00000001


	//----- nvinfo : EIATTR_CRS_STACK_SIZE
	.align		4
.L_51:
        /*0ca8*/ 	.byte	0x04, 0x1e
        /*0caa*/ 	.short	(.L_53 - .L_52)
.L_52:
        /*0cac*/ 	.word	0x00000000


	//----- nvinfo : EIATTR_CBANK_PARAM_SIZE
	.align		4
.L_53:
        /*0cb0*/ 	.byte	0x03, 0x19
        /*0cb2*/ 	.short	0x0800


	//----- nvinfo : EIATTR_PARAM_CBANK
	.align		4
        /*0cb4*/ 	.byte	0x04, 0x0a
        /*0cb6*/ 	.short	(.L_55 - .L_54)
	.align		4
.L_54:
        /*0cb8*/ 	.word	index@(.nv.constant0._ZN7cutlass13device_kernelINS_4gemm6kernel13GemmUniversalIN4cute5tupleIJiiiiEEENS1_10collective13CollectiveMmaINS1_35MainloopSm100TmaUmmaWarpSpecializedILi17ELi2ELi4ENS5_IJNS4_1CILi2EEENSA_ILi1EEESC_EEEEENS5_IJNSA_ILi128EEENSA_ILi64EEESG_EEENS_10bfloat16_tENS5_IJlSC_lEEESI_SJ_NS4_8TiledMMAINS4_8MMA_AtomIJNS4_26SM100_MMA_F16BF16_2x1SM_SSISI_SI_fLi128ELi64ELNS4_4UMMA5MajorE0ELSO_0ELNSN_7ScaleInE0ELSP_0EEEEEENS4_6LayoutINS5_IJSC_SC_SC_EEENS5_IJNSA_ILi0EEESU_SU_EEEEENS5_IJNS4_10UnderscoreESX_SX_EEEEENS4_18SM100_TMA_2SM_LOADENS4_14ComposedLayoutINS4_7SwizzleILi3ELi4ELi3EEENS4_18smem_ptr_flag_bitsILi16EEENSS_INS5_IJNSA_ILi8EEESG_EEENS5_IJSG_SC_EEEEEEEvNS4_8identityES10_S1A_vS1B_EENS_8epilogue10collective18CollectiveEpilogueINS1D_23Sm100TmaWarpSpecializedILi3ELi2ELi16ELb1ELb0EEEJNS5_IJSG_SG_SG_EEENS5_IJNSS_ISG_SC_EENSS_INS5_IJNSA_ILi16EEESB_EEENS5_IJSC_NSA_ILi32EEEEEEEEEEESI_SJ_SI_SJ_NS1D_6fusion15FusionCallbacksIS1H_NS1Q_17LinearCombinationISI_fSI_fLNS_15FloatRoundStyleE2EEES1I_S1P_JEEENS4_5SM1004TMEM4LOAD26SM100_TMEM_LOAD_32dp32b16xENS4_13SM90_TMA_LOADENS11_INS12_ILi1ELi4ELi3EEES15_NSS_INS5_IJS16_S1K_EEENS5_IJS1K_SC_EEEEEEENS4_39AutoVectorizingCopyWithAssumedAlignmentILi128EEENS4_14SM90_TMA_STOREES25_S27_S27_EEEvvEEEEvNT_6ParamsE)
        /*0cbc*/ 	.short	0x0380
        /*0cbe*/ 	.short	0x0800


	//----- nvinfo : EIATTR_SW_WAR
	.align		4
.L_55:
        /*0cc0*/ 	.byte	0x04, 0x36
        /*0cc2*/ 	.short	(.L_57 - .L_56)
.L_56:
        /*0cc4*/ 	.word	0x00000008
.L_57:


//--------------------- .nv.callgraph             --------------------------
	.section	.nv.callgraph,"",@"SHT_CUDA_CALLGRAPH"
	.align	4
	.sectionentsize	8
	.align		4
        /*0000*/ 	.word	0x00000000
	.align		4
        /*0004*/ 	.word	0xffffffff
	.align		4
        /*0008*/ 	.word	index@(_ZN7cutlass13device_kernelINS_4gemm6kernel13GemmUniversalIN4cute5tupleIJiiiiEEENS1_10collective13CollectiveMmaINS1_35MainloopSm100TmaUmmaWarpSpecializedILi17ELi2ELi4ENS5_IJNS4_1CILi2EEENSA_ILi1EEESC_EEEEENS5_IJNSA_ILi128EEENSA_ILi64EEESG_EEENS_10bfloat16_tENS5_IJlSC_lEEESI_SJ_NS4_8TiledMMAINS4_8MMA_AtomIJNS4_26SM100_MMA_F16BF16_2x1SM_SSISI_SI_fLi128ELi64ELNS4_4UMMA5MajorE0ELSO_0ELNSN_7ScaleInE0ELSP_0EEEEEENS4_6LayoutINS5_IJSC_SC_SC_EEENS5_IJNSA_ILi0EEESU_SU_EEEEENS5_IJNS4_10UnderscoreESX_SX_EEEEENS4_18SM100_TMA_2SM_LOADENS4_14ComposedLayoutINS4_7SwizzleILi3ELi4ELi3EEENS4_18smem_ptr_flag_bitsILi16EEENSS_INS5_IJNSA_ILi8EEESG_EEENS5_IJSG_SC_EEEEEEEvNS4_8identityES10_S1A_vS1B_EENS_8epilogue10collective18CollectiveEpilogueINS1D_23Sm100TmaWarpSpecializedILi3ELi2ELi16ELb1ELb0EEEJNS5_IJSG_SG_SG_EEENS5_IJNSS_ISG_SC_EENSS_INS5_IJNSA_ILi16EEESB_EEENS5_IJSC_NSA_ILi32EEEEEEEEEEESI_SJ_SI_SJ_NS1D_6fusion15FusionCallbacksIS1H_NS1Q_17LinearCombinationISI_fSI_fLNS_15FloatRoundStyleE2EEES1I_S1P_JEEENS4_5SM1004TMEM4LOAD26SM100_TMEM_LOAD_32dp32b16xENS4_13SM90_TMA_LOADENS11_INS12_ILi1ELi4ELi3EEES15_NSS_INS5_IJS16_S1K_EEENS5_IJS1K_SC_EEEEEEENS4_39AutoVectorizingCopyWithAssumedAlignmentILi128EEENS4_14SM90_TMA_STOREES25_S27_S27_EEEvvEEEEvNT_6ParamsE)
	.align		4
        /*000c*/ 	.word	index@(__assertfail)
	.align		4
        /*0010*/ 	.word	0x00000000
	.align		4
        /*0014*/ 	.word	0xfffffffe
	.align		4
        /*0018*/ 	.word	0x00000000
	.align		4
        /*001c*/ 	.word	0xfffffffd
	.align		4
        /*0020*/ 	.word	0x00000000
	.align		4
        /*0024*/ 	.word	0xfffffffc


//--------------------- .nv.constant4             --------------------------
	.section	.nv.constant4,"a",@progbits
	.align	8
	.align		8
.nv.constant4:
        /*0000*/ 	.dword	__assertfail
	.align		8
        /*0008*/ 	.dword	__unnamed_1
	.align		8
        /*0010*/ 	.dword	__unnamed_2
	.align		8
        /*0018*/ 	.dword	_ZN39_INTERNAL_dd79fb76_4_k_cu_375bc998_77984cuda3std3__45__cpo5beginE
	.align		8
        /*0020*/ 	.dword	_ZN39_INTERNAL_dd79fb76_4_k_cu_375bc998_77984cuda3std3__45__cpo3endE
	.align		8
        /*0028*/ 	.dword	_ZN39_INTERNAL_dd79fb76_4_k_cu_375bc998_77984cuda3std3__45__cpo6cbeginE
	.align		8
        /*0030*/ 	.dword	_ZN39_INTERNAL_dd79fb76_4_k_cu_375bc998_77984cuda3std3__45__cpo4cendE
	.align		8
        /*0038*/ 	.dword	_ZN39_INTERNAL_dd79fb76_4_k_cu_375bc998_77984cuda3std3__441_GLOBAL__N__dd79fb76_4_k_cu_375bc998_77986ignoreE
	.align		8
        /*0040*/ 	.dword	_ZN39_INTERNAL_dd79fb76_4_k_cu_375bc998_77984cuda3std3__419piecewise_constructE
	.align		8
        /*0048*/ 	.dword	_ZN39_INTERNAL_dd79fb76_4_k_cu_375bc998_77984cuda3std3__48in_placeE
	.align		8
        /*0050*/ 	.dword	_ZN39_INTERNAL_dd79fb76_4_k_cu_375bc998_77984cuda3std6ranges3__45__cpo4swapE
	.align		8
        /*0058*/ 	.dword	_ZN39_INTERNAL_dd79fb76_4_k_cu_375bc998_77984cuda3std6ranges3__45__cpo9iter_moveE
	.align		8
        /*0060*/ 	.dword	_ZN39_INTERNAL_dd79fb76_4_k_cu_375bc998_77984cute7productE
	.align		8
        /*0068*/ 	.dword	_ZN39_INTERNAL_dd79fb76_4_k_cu_375bc998_77984cute1_E
	.align		8
        /*0070*/ 	.dword	$str$25
	.align		8
        /*0078*/ 	.dword	$str$26
	.align		8
        /*0080*/ 	.dword	$str$27
	.align		8
        /*0088*/ 	.dword	$str$28


//--------------------- .text._ZN7cutlass13device_kernelINS_4gemm6kernel13GemmUniversalIN4cute5tupleIJiiiiEEENS1_10collective13CollectiveMmaINS1_35MainloopSm100TmaUmmaWarpSpecializedILi17ELi2ELi4ENS5_IJNS4_1CILi2EEENSA_ILi1EEESC_EEEEENS5_IJNSA_ILi128EEENSA_ILi64EEESG_EEENS_10bfloat16_tENS5_IJlSC_lEEESI_SJ_NS4_8TiledMMAINS4_8MMA_AtomIJNS4_26SM100_MMA_F16BF16_2x1SM_SSISI_SI_fLi128ELi64ELNS4_4UMMA5MajorE0ELSO_0ELNSN_7ScaleInE0ELSP_0EEEEEENS4_6LayoutINS5_IJSC_SC_SC_EEENS5_IJNSA_ILi0EEESU_SU_EEEEENS5_IJNS4_10UnderscoreESX_SX_EEEEENS4_18SM100_TMA_2SM_LOADENS4_14ComposedLayoutINS4_7SwizzleILi3ELi4ELi3EEENS4_18smem_ptr_flag_bitsILi16EEENSS_INS5_IJNSA_ILi8EEESG_EEENS5_IJSG_SC_EEEEEEEvNS4_8identityES10_S1A_vS1B_EENS_8epilogue10collective18CollectiveEpilogueINS1D_23Sm100TmaWarpSpecializedILi3ELi2ELi16ELb1ELb0EEEJNS5_IJSG_SG_SG_EEENS5_IJNSS_ISG_SC_EENSS_INS5_IJNSA_ILi16EEESB_EEENS5_IJSC_NSA_ILi32EEEEEEEEEEESI_SJ_SI_SJ_NS1D_6fusion15FusionCallbacksIS1H_NS1Q_17LinearCombinationISI_fSI_fLNS_15FloatRoundStyleE2EEES1I_S1P_JEEENS4_5SM1004TMEM4LOAD26SM100_TMEM_LOAD_32dp32b16xENS4_13SM90_TMA_LOADENS11_INS12_ILi1ELi4ELi3EEES15_NSS_INS5_IJS16_S1K_EEENS5_IJS1K_SC_EEEEEEENS4_39AutoVectorizingCopyWithAssumedAlignmentILi128EEENS4_14SM90_TMA_STOREES25_S27_S27_EEEvvEEEEvNT_6ParamsE --------------------------
	.section	.text._ZN7cutlass13device_kernelINS_4gemm6kernel13GemmUniversalIN4cute5tupleIJiiiiEEENS1_10collective13CollectiveMmaINS1_35MainloopSm100TmaUmmaWarpSpecializedILi17ELi2ELi4ENS5_IJNS4_1CILi2EEENSA_ILi1EEESC_EEEEENS5_IJNSA_ILi128EEENSA_ILi64EEESG_EEENS_10bfloat16_tENS5_IJlSC_lEEESI_SJ_NS4_8TiledMMAINS4_8MMA_AtomIJNS4_26SM100_MMA_F16BF16_2x1SM_SSISI_SI_fLi128ELi64ELNS4_4UMMA5MajorE0ELSO_0ELNSN_7ScaleInE0ELSP_0EEEEEENS4_6LayoutINS5_IJSC_SC_SC_EEENS5_IJNSA_ILi0EEESU_SU_EEEEENS5_IJNS4_10UnderscoreESX_SX_EEEEENS4_18SM100_TMA_2SM_LOADENS4_14ComposedLayoutINS4_7SwizzleILi3ELi4ELi3EEENS4_18smem_ptr_flag_bitsILi16EEENSS_INS5_IJNSA_ILi8EEESG_EEENS5_IJSG_SC_EEEEEEEvNS4_8identityES10_S1A_vS1B_EENS_8epilogue10collective18CollectiveEpilogueINS1D_23Sm100TmaWarpSpecializedILi3ELi2ELi16ELb1ELb0EEEJNS5_IJSG_SG_SG_EEENS5_IJNSS_ISG_SC_EENSS_INS5_IJNSA_ILi16EEESB_EEENS5_IJSC_NSA_ILi32EEEEEEEEEEESI_SJ_SI_SJ_NS1D_6fusion15FusionCallbacksIS1H_NS1Q_17LinearCombinationISI_fSI_fLNS_15FloatRoundStyleE2EEES1I_S1P_JEEENS4_5SM1004TMEM4LOAD26SM100_TMEM_LOAD_32dp32b16xENS4_13SM90_TMA_LOADENS11_INS12_ILi1ELi4ELi3EEES15_NSS_INS5_IJS16_S1K_EEENS5_IJS1K_SC_EEEEEEENS4_39AutoVectorizingCopyWithAssumedAlignmentILi128EEENS4_14SM90_TMA_STOREES25_S27_S27_EEEvvEEEEvNT_6ParamsE,"ax",@progbits
	.align	128
.text._ZN7cutlass13device_kernelINS_4gemm6kernel13GemmUniversalIN4cute5tupleIJiiiiEEENS1_10collective13CollectiveMmaINS1_35MainloopSm100TmaUmmaWarpSpecializedILi17ELi2ELi4ENS5_IJNS4_1CILi2EEENSA_ILi1EEESC_EEEEENS5_IJNSA_ILi128EEENSA_ILi64EEESG_EEENS_10bfloat16_tENS5_IJlSC_lEEESI_SJ_NS4_8TiledMMAINS4_8MMA_AtomIJNS4_26SM100_MMA_F16BF16_2x1SM_SSISI_SI_fLi128ELi64ELNS4_4UMMA5MajorE0ELSO_0ELNSN_7ScaleInE0ELSP_0EEEEEENS4_6LayoutINS5_IJSC_SC_SC_EEENS5_IJNSA_ILi0EEESU_SU_EEEEENS5_IJNS4_10UnderscoreESX_SX_EEEEENS4_18SM100_TMA_2SM_LOADENS4_14ComposedLayoutINS4_7SwizzleILi3ELi4ELi3EEENS4_18smem_ptr_flag_bitsILi16EEENSS_INS5_IJNSA_ILi8EEESG_EEENS5_IJSG_SC_EEEEEEEvNS4_8identityES10_S1A_vS1B_EENS_8epilogue10collective18CollectiveEpilogueINS1D_23Sm100TmaWarpSpecializedILi3ELi2ELi16ELb1ELb0EEEJNS5_IJSG_SG_SG_EEENS5_IJNSS_ISG_SC_EENSS_INS5_IJNSA_ILi16EEESB_EEENS5_IJSC_NSA_ILi32EEEEEEEEEEESI_SJ_SI_SJ_NS1D_6fusion15FusionCallbacksIS1H_NS1Q_17LinearCombinationISI_fSI_fLNS_15FloatRoundStyleE2EEES1I_S1P_JEEENS4_5SM1004TMEM4LOAD26SM100_TMEM_LOAD_32dp32b16xENS4_13SM90_TMA_LOADENS11_INS12_ILi1ELi4ELi3EEES15_NSS_INS5_IJS16_S1K_EEENS5_IJS1K_SC_EEEEEEENS4_39AutoVectorizingCopyWithAssumedAlignmentILi128EEENS4_14SM90_TMA_STOREES25_S27_S27_EEEvvEEEEvNT_6ParamsE:
        .type           _ZN7cutlass13device_kernelINS_4gemm6kernel13GemmUniversalIN4cute5tupleIJiiiiEEENS1_10collective13CollectiveMmaINS1_35MainloopSm100TmaUmmaWarpSpecializedILi17ELi2ELi4ENS5_IJNS4_1CILi2EEENSA_ILi1EEESC_EEEEENS5_IJNSA_ILi128EEENSA_ILi64EEESG_EEENS_10bfloat16_tENS5_IJlSC_lEEESI_SJ_NS4_8TiledMMAINS4_8MMA_AtomIJNS4_26SM100_MMA_F16BF16_2x1SM_SSISI_SI_fLi128ELi64ELNS4_4UMMA5MajorE0ELSO_0ELNSN_7ScaleInE0ELSP_0EEEEEENS4_6LayoutINS5_IJSC_SC_SC_EEENS5_IJNSA_ILi0EEESU_SU_EEEEENS5_IJNS4_10UnderscoreESX_SX_EEEEENS4_18SM100_TMA_2SM_LOADENS4_14ComposedLayoutINS4_7SwizzleILi3ELi4ELi3EEENS4_18smem_ptr_flag_bitsILi16EEENSS_INS5_IJNSA_ILi8EEESG_EEENS5_IJSG_SC_EEEEEEEvNS4_8identityES10_S1A_vS1B_EENS_8epilogue10collective18CollectiveEpilogueINS1D_23Sm100TmaWarpSpecializedILi3ELi2ELi16ELb1ELb0EEEJNS5_IJSG_SG_SG_EEENS5_IJNSS_ISG_SC_EENSS_INS5_IJNSA_ILi16EEESB_EEENS5_IJSC_NSA_ILi32EEEEEEEEEEESI_SJ_SI_SJ_NS1D_6fusion15FusionCallbacksIS1H_NS1Q_17LinearCombinationISI_fSI_fLNS_15FloatRoundStyleE2EEES1I_S1P_JEEENS4_5SM1004TMEM4LOAD26SM100_TMEM_LOAD_32dp32b16xENS4_13SM90_TMA_LOADENS11_INS12_ILi1ELi4ELi3EEES15_NSS_INS5_IJS16_S1K_EEENS5_IJS1K_SC_EEEEEEENS4_39AutoVectorizingCopyWithAssumedAlignmentILi128EEENS4_14SM90_TMA_STOREES25_S27_S27_EEEvvEEEEvNT_6ParamsE,@function
        .size           _ZN7cutlass13device_kernelINS_4gemm6kernel13GemmUniversalIN4cute5tupleIJiiiiEEENS1_10collective13CollectiveMmaINS1_35MainloopSm100TmaUmmaWarpSpecializedILi17ELi2ELi4ENS5_IJNS4_1CILi2EEENSA_ILi1EEESC_EEEEENS5_IJNSA_ILi128EEENSA_ILi64EEESG_EEENS_10bfloat16_tENS5_IJlSC_lEEESI_SJ_NS4_8TiledMMAINS4_8MMA_AtomIJNS4_26SM100_MMA_F16BF16_2x1SM_SSISI_SI_fLi128ELi64ELNS4_4UMMA5MajorE0ELSO_0ELNSN_7ScaleInE0ELSP_0EEEEEENS4_6LayoutINS5_IJSC_SC_SC_EEENS5_IJNSA_ILi0EEESU_SU_EEEEENS5_IJNS4_10UnderscoreESX_SX_EEEEENS4_18SM100_TMA_2SM_LOADENS4_14ComposedLayoutINS4_7SwizzleILi3ELi4ELi3EEENS4_18smem_ptr_flag_bitsILi16EEENSS_INS5_IJNSA_ILi8EEESG_EEENS5_IJSG_SC_EEEEEEEvNS4_8identityES10_S1A_vS1B_EENS_8epilogue10collective18CollectiveEpilogueINS1D_23Sm100TmaWarpSpecializedILi3ELi2ELi16ELb1ELb0EEEJNS5_IJSG_SG_SG_EEENS5_IJNSS_ISG_SC_EENSS_INS5_IJNSA_ILi16EEESB_EEENS5_IJSC_NSA_ILi32EEEEEEEEEEESI_SJ_SI_SJ_NS1D_6fusion15FusionCallbacksIS1H_NS1Q_17LinearCombinationISI_fSI_fLNS_15FloatRoundStyleE2EEES1I_S1P_JEEENS4_5SM1004TMEM4LOAD26SM100_TMEM_LOAD_32dp32b16xENS4_13SM90_TMA_LOADENS11_INS12_ILi1ELi4ELi3EEES15_NSS_INS5_IJS16_S1K_EEENS5_IJS1K_SC_EEEEEEENS4_39AutoVectorizingCopyWithAssumedAlignmentILi128EEENS4_14SM90_TMA_STOREES25_S27_S27_EEEvvEEEEvNT_6ParamsE,(.L_x_215 - _ZN7cutlass13device_kernelINS_4gemm6kernel13GemmUniversalIN4cute5tupleIJiiiiEEENS1_10collective13CollectiveMmaINS1_35MainloopSm100TmaUmmaWarpSpecializedILi17ELi2ELi4ENS5_IJNS4_1CILi2EEENSA_ILi1EEESC_EEEEENS5_IJNSA_ILi128EEENSA_ILi64EEESG_EEENS_10bfloat16_tENS5_IJlSC_lEEESI_SJ_NS4_8TiledMMAINS4_8MMA_AtomIJNS4_26SM100_MMA_F16BF16_2x1SM_SSISI_SI_fLi128ELi64ELNS4_4UMMA5MajorE0ELSO_0ELNSN_7ScaleInE0ELSP_0EEEEEENS4_6LayoutINS5_IJSC_SC_SC_EEENS5_IJNSA_ILi0EEESU_SU_EEEEENS5_IJNS4_10UnderscoreESX_SX_EEEEENS4_18SM100_TMA_2SM_LOADENS4_14ComposedLayoutINS4_7SwizzleILi3ELi4ELi3EEENS4_18smem_ptr_flag_bitsILi16EEENSS_INS5_IJNSA_ILi8EEESG_EEENS5_IJSG_SC_EEEEEEEvNS4_8identityES10_S1A_vS1B_EENS_8epilogue10collective18CollectiveEpilogueINS1D_23Sm100TmaWarpSpecializedILi3ELi2ELi16ELb1ELb0EEEJNS5_IJSG_SG_SG_EEENS5_IJNSS_ISG_SC_EENSS_INS5_IJNSA_ILi16EEESB_EEENS5_IJSC_NSA_ILi32EEEEEEEEEEESI_SJ_SI_SJ_NS1D_6fusion15FusionCallbacksIS1H_NS1Q_17LinearCombinationISI_fSI_fLNS_15FloatRoundStyleE2EEES1I_S1P_JEEENS4_5SM1004TMEM4LOAD26SM100_TMEM_LOAD_32dp32b16xENS4_13SM90_TMA_LOADENS11_INS12_ILi1ELi4ELi3EEES15_NSS_INS5_IJS16_S1K_EEENS5_IJS1K_SC_EEEEEEENS4_39AutoVectorizingCopyWithAssumedAlignmentILi128EEENS4_14SM90_TMA_STOREES25_S27_S27_EEEvvEEEEvNT_6ParamsE)
        .other          _ZN7cutlass13device_kernelINS_4gemm6kernel13GemmUniversalIN4cute5tupleIJiiiiEEENS1_10collective13CollectiveMmaINS1_35MainloopSm100TmaUmmaWarpSpecializedILi17ELi2ELi4ENS5_IJNS4_1CILi2EEENSA_ILi1EEESC_EEEEENS5_IJNSA_ILi128EEENSA_ILi64EEESG_EEENS_10bfloat16_tENS5_IJlSC_lEEESI_SJ_NS4_8TiledMMAINS4_8MMA_AtomIJNS4_26SM100_MMA_F16BF16_2x1SM_SSISI_SI_fLi128ELi64ELNS4_4UMMA5MajorE0ELSO_0ELNSN_7ScaleInE0ELSP_0EEEEEENS4_6LayoutINS5_IJSC_SC_SC_EEENS5_IJNSA_ILi0EEESU_SU_EEEEENS5_IJNS4_10UnderscoreESX_SX_EEEEENS4_18SM100_TMA_2SM_LOADENS4_14ComposedLayoutINS4_7SwizzleILi3ELi4ELi3EEENS4_18smem_ptr_flag_bitsILi16EEENSS_INS5_IJNSA_ILi8EEESG_EEENS5_IJSG_SC_EEEEEEEvNS4_8identityES10_S1A_vS1B_EENS_8epilogue10collective18CollectiveEpilogueINS1D_23Sm100TmaWarpSpecializedILi3ELi2ELi16ELb1ELb0EEEJNS5_IJSG_SG_SG_EEENS5_IJNSS_ISG_SC_EENSS_INS5_IJNSA_ILi16EEESB_EEENS5_IJSC_NSA_ILi32EEEEEEEEEEESI_SJ_SI_SJ_NS1D_6fusion15FusionCallbacksIS1H_NS1Q_17LinearCombinationISI_fSI_fLNS_15FloatRoundStyleE2EEES1I_S1P_JEEENS4_5SM1004TMEM4LOAD26SM100_TMEM_LOAD_32dp32b16xENS4_13SM90_TMA_LOADENS11_INS12_ILi1ELi4ELi3EEES15_NSS_INS5_IJS16_S1K_EEENS5_IJS1K_SC_EEEEEEENS4_39AutoVectorizingCopyWithAssumedAlignmentILi128EEENS4_14SM90_TMA_STOREES25_S27_S27_EEEvvEEEEvNT_6ParamsE,@"STO_CUDA_ENTRY STV_DEFAULT"
_ZN7cutlass13device_kernelINS_4gemm6kernel13GemmUniversalIN4cute5tupleIJiiiiEEENS1_10collective13CollectiveMmaINS1_35MainloopSm100TmaUmmaWarpSpecializedILi17ELi2ELi4ENS5_IJNS4_1CILi2EEENSA_ILi1EEESC_EEEEENS5_IJNSA_ILi128EEENSA_ILi64EEESG_EEENS_10bfloat16_tENS5_IJlSC_lEEESI_SJ_NS4_8TiledMMAINS4_8MMA_AtomIJNS4_26SM100_MMA_F16BF16_2x1SM_SSISI_SI_fLi128ELi64ELNS4_4UMMA5MajorE0ELSO_0ELNSN_7ScaleInE0ELSP_0EEEEEENS4_6LayoutINS5_IJSC_SC_SC_EEENS5_IJNSA_ILi0EEESU_SU_EEEEENS5_IJNS4_10UnderscoreESX_SX_EEEEENS4_18SM100_TMA_2SM_LOADENS4_14ComposedLayoutINS4_7SwizzleILi3ELi4ELi3EEENS4_18smem_ptr_flag_bitsILi16EEENSS_INS5_IJNSA_ILi8EEESG_EEENS5_IJSG_SC_EEEEEEEvNS4_8identityES10_S1A_vS1B_EENS_8epilogue10collective18CollectiveEpilogueINS1D_23Sm100TmaWarpSpecializedILi3ELi2ELi16ELb1ELb0EEEJNS5_IJSG_SG_SG_EEENS5_IJNSS_ISG_SC_EENSS_INS5_IJNSA_ILi16EEESB_EEENS5_IJSC_NSA_ILi32EEEEEEEEEEESI_SJ_SI_SJ_NS1D_6fusion15FusionCallbacksIS1H_NS1Q_17LinearCombinationISI_fSI_fLNS_15FloatRoundStyleE2EEES1I_S1P_JEEENS4_5SM1004TMEM4LOAD26SM100_TMEM_LOAD_32dp32b16xENS4_13SM90_TMA_LOADENS11_INS12_ILi1ELi4ELi3EEES15_NSS_INS5_IJS16_S1K_EEENS5_IJS1K_SC_EEEEEEENS4_39AutoVectorizingCopyWithAssumedAlignmentILi128EEENS4_14SM90_TMA_STOREES25_S27_S27_EEEvvEEEEvNT_6ParamsE:
[----:B------:R-:W1:Y:S01]  /*0000*/  LDC R1, c[0x0][0x37c] ;  /* 0x0000df00ff017b82 */ /* 0x000e620000000800 */
[----:B------:R-:W2:Y:S01]  /*0010*/  S2R R74, SR_TID.X ;  /* 0x00000000004a7919 */ /* 0x000ea20000002100 */
[----:B------:R-:W3:Y:S06]  /*0020*/  LDCU.64 UR6, c[0x0][0x890] ;  /* 0x00011200ff0677ac */ /* 0x000eec0008000a00 */
[----:B------:R-:W4:Y:S01]  /*0030*/  S2UR UR37, SR_CgaCtaId ;  /* 0x00000000002579c3 */ /* 0x000f220000008800 */
[----:B------:R-:W-:Y:S02]  /*0040*/  PRMT R59, RZ, 0x7610, R59 ;  /* 0x00007610ff3b7816 */ /* 0x000fe4000000003b */
[----:B------:R-:W-:Y:S01]  /*0050*/  ELECT P1, URZ, PT ;  /* 0x0000000000ff782f */ /* 0x000fe20003820000 */
[----:B------:R-:W1:Y:S01]  /*0060*/  LDCU.64 UR46, c[0x0][0x358] ;  /* 0x00006b00ff2e77ac */ /* 0x000e620008000a00 */
[----:B---3--:R-:W-:-:S04]  /*0070*/  UISETP.NE.U32.AND UP0, UPT, UR6, URZ, UPT ;  /* 0x000000ff0600728c */ /* 0x008fc8000bf05070 */
[----:B------:R-:W-:Y:S02]  /*0080*/  UISETP.NE.AND.EX UP0, UPT, UR7, URZ, UPT, UP0 ;  /* 0x000000ff0700728c */ /* 0x000fe4000bf05300 */
[----:B----4-:R-:W-:Y:S02]  /*0090*/  ULOP3.LUT UR5, UR37, 0x1, URZ, 0xc0, !UPT ;  /* 0x0000000125057892 */ /* 0x010fe4000f8ec0ff */
[----:B------:R-:W-:Y:S01]  /*00a0*/  ULOP3.LUT UR4, UR37, 0x1, URZ, 0x3c, !UPT ;  /* 0x0000000125047892 */ /* 0x000fe2000f8e3cff */
[----:B--2---:R-:W-:-:S05]  /*00b0*/  SHF.R.U32.HI R70, RZ, 0x5, R74 ;  /* 0x00000005ff467819 */ /* 0x004fca000001164a */
[----:B------:R-:W2:Y:S02]  /*00c0*/  SHFL.IDX PT, R0, R70, RZ, 0x1f ;  /* 0x00001fff46007589 */ /* 0x000ea400000e0000 */
[----:B--2---:R-:W-:Y:S01]  /*00d0*/  R2UR UR10, R0 ;  /* 0x00000000000a72ca */ /* 0x004fe200000e0000 */
[----:B-1----:R-:W-:-:S14]  /*00e0*/  BRA.U UP0, `(.L_x_0) ;  /* 0x00000001002c7547 */ /* 0x002fdc000b800000 */
[----:B------:R-:W1:Y:S02]  /*00f0*/  LDCU.64 UR8, c[0x0][0x888] ;  /* 0x00011100ff0877ac */ /* 0x000e640008000a00 */
[----:B-1----:R-:W-:-:S04]  /*0100*/  UISETP.NE.U32.AND UP0, UPT, UR8, URZ, UPT ;  /* 0x000000ff0800728c */ /* 0x002fc8000bf05070 */
[----:B------:R-:W-:-:S09]  /*0110*/  UISETP.NE.AND.EX UP0, UPT, UR9, URZ, UPT, UP0 ;  /* 0x000000ff0900728c */ /* 0x000fd2000bf05300 */
[----:B------:R-:W-:Y:S05]  /*0120*/  BRA.U !UP0, `(.L_x_1) ;  /* 0x0000000108107547 */ /* 0x000fea000b800000 */
[----:B------:R-:W1:Y:S02]  /*0130*/  LDC.64 R2, c[0x0][0x888] ;  /* 0x00022200ff027b82 */ /* 0x000e640000000a00 */
[----:B-1----:R1:W5:Y:S01]  /*0140*/  LDG.E R35, desc[UR46][R2.64] ;  /* 0x0000002e02237981 */ /* 0x002362000c1e1900 */
[----:B------:R-:W-:Y:S01]  /*0150*/  HFMA2 R59, -RZ, RZ, 0, 5.9604644775390625e-08 ;  /* 0x00000001ff3b7431 */ /* 0x000fe200000001ff */
[----:B------:R-:W-:Y:S05]  /*0160*/  BRA `(.L_x_0) ;  /* 0x00000000000c7947 */ /* 0x000fea0003800000 */
.L_x_1:
[----:B------:R-:W1:Y:S01]  /*0170*/  LDCU UR8, c[0x0][0x880] ;  /* 0x00011000ff0877ac */ /* 0x000e620008000800 */
[----:B------:R-:W-:Y:S01]  /*0180*/  HFMA2 R59, -RZ, RZ, 0, 5.9604644775390625e-08 ;  /* 0x00000001ff3b7431 */ /* 0x000fe200000001ff */
[----:B-1----:R-:W-:-:S07]  /*0190*/  MOV R35, UR8 ;  /* 0x0000000800237c02 */ /* 0x002fce0008000f00 */
.L_x_0:
[----:B------:R-:W2:Y:S02]  /*01a0*/  LDCU.64 UR8, c[0x0][0x8b0] ;  /* 0x00011600ff0877ac */ /* 0x000ea40008000a00 */
[----:B--2---:R-:W-:-:S04]  /*01b0*/  UISETP.NE.U32.AND UP0, UPT, UR8, URZ, UPT ;  /* 0x000000ff0800728c */ /* 0x004fc8000bf05070 */
[----:B------:R-:W-:-:S09]  /*01c0*/  UISETP.NE.AND.EX UP0, UPT, UR9, URZ, UPT, UP0 ;  /* 0x000000ff0900728c */ /* 0x000fd2000bf05300 */
[----:B------:R-:W-:Y:S05]  /*01d0*/  BRA.U UP0, `(.L_x_2) ;  /* 0x0000000100247547 */ /* 0x000fea000b800000 */
[----:B------:R-:W2:Y:S02]  /*01e0*/  LDCU.64 UR8, c[0x0][0x8a8] ;  /* 0x00011500ff0877ac */ /* 0x000ea40008000a00 */
[----:B--2---:R-:W-:-:S04]  /*01f0*/  UISETP.NE.U32.AND UP0, UPT, UR8, URZ, UPT ;  /* 0x000000ff0800728c */ /* 0x004fc8000bf05070 */
[----:B------:R-:W-:-:S09]  /*0200*/  UISETP.NE.AND.EX UP0, UPT, UR9, URZ, UPT, UP0 ;  /* 0x000000ff0900728c */ /* 0x000fd2000bf05300 */
[----:B------:R-:W-:Y:S05]  /*0210*/  BRA.U !UP0, `(.L_x_3) ;  /* 0x00000001080c7547 */ /* 0x000fea000b800000 */
[----:B------:R-:W2:Y:S02]  /*0220*/  LDC.64 R32, c[0x0][0x8a8] ;  /* 0x00022a00ff207b82 */ /* 0x000ea40000000a00 */
[----:B--2---:R2:W5:Y:S01]  /*0230*/  LDG.E R32, desc[UR46][R32.64] ;  /* 0x0000002e20207981 */ /* 0x004562000c1e1900 */
[----:B------:R-:W-:Y:S05]  /*0240*/  BRA `(.L_x_2) ;  /* 0x0000000000087947 */ /* 0x000fea0003800000 */
.L_x_3:
[----:B------:R-:W2:Y:S02]  /*0250*/  LDCU UR8, c[0x0][0x8a0] ;  /* 0x00011400ff0877ac */ /* 0x000ea40008000800 */
[----:B--2---:R-:W-:Y:S02]  /*0260*/  MOV R32, UR8 ;  /* 0x0000000800207c02 */ /* 0x004fe40008000f00 */
.L_x_2:
[----:B------:R-:W-:Y:S01]  /*0270*/  IMAD.U32 R0, RZ, RZ, UR10 ;  /* 0x0000000aff007e24 */ /* 0x000fe2000f8e00ff */
[----:B------:R-:W-:Y:S04]  /*0280*/  BSSY.RECONVERGENT B0, `(.L_x_4) ;  /* 0x000000c000007945 */ /* 0x000fe80003800200 */
[C---:B------:R-:W-:Y:S02]  /*0290*/  ISETP.NE.OR P2, PT, R0.reuse, 0x1, !P1 ;  /* 0x000000010000780c */ /* 0x040fe40004f45670 */
[----:B------:R-:W-:-:S11]  /*02a0*/  ISETP.NE.OR P0, PT, R0, 0x3, !P1 ;  /* 0x000000030000780c */ /* 0x000fd60004f05670 */
[----:B------:R-:W-:Y:S05]  /*02b0*/  @P2 BRA `(.L_x_5) ;  /* 0x0000000000202947 */ /* 0x000fea0003800000 */
[----:B------:R-:W3:Y:S02]  /*02c0*/  LDCU.64 UR8, c[0x0][0x348] ;  /* 0x00006900ff0877ac */ /* 0x000ee40008000a00 */
[----:B---3--:R-:W-:Y:S02]  /*02d0*/  UIADD3 UR12, UP1, UPT, UR8, 0x80, URZ ;  /* 0x00000080080c7890 */ /* 0x008fe4000ff3e0ff */
[----:B------:R-:W-:Y:S02]  /*02e0*/  UIADD3 UR8, UP0, UPT, UR8, 0x180, URZ ;  /* 0x0000018008087890 */ /* 0x000fe4000ff1e0ff */
[----:B------:R-:W-:Y:S02]  /*02f0*/  UIADD3.X UR13, UPT, UPT, URZ, UR9, URZ, UP1, !UPT ;  /* 0x00000009ff0d7290 */ /* 0x000fe40008ffe4ff */
[----:B------:R-:W-:-:S07]  /*0300*/  UIADD3.X UR9, UPT, UPT, URZ, UR9, URZ, UP0, !UPT ;  /* 0x00000009ff097290 */ /* 0x000fce00087fe4ff */
[----:B------:R3:W-:Y:S02]  /*0310*/  UTMACCTL.PF [UR12] ;  /* 0x000000000c0079b9 */ /* 0x0007e40008040000 */
[----:B------:R3:W-:Y:S02]  /*0320*/  UTMACCTL.PF [UR8] ;  /* 0x00000000080079b9 */ /* 0x0007e40008040000 */
[----:B---3--:R-:W-:Y:S01]  /*0330*/  NOP ;  /* 0x0000000000007918 */ /* 0x008fe20000000000 */
.L_x_5:
[----:B------:R-:W-:Y:S05]  /*0340*/  BSYNC.RECONVERGENT B0 ;  /* 0x0000000000007941 */ /* 0x000fea0003800200 */
.L_x_4:
[----:B------:R-:W-:Y:S04]  /*0350*/  BSSY.RECONVERGENT B0, `(.L_x_6) ;  /* 0x000000a000007945 */ /* 0x000fe80003800200 */
        /* <DEDUP_REMOVED lines=9> */
.L_x_7:
[----:B------:R-:W-:Y:S05]  /*03f0*/  BSYNC.RECONVERGENT B0 ;  /* 0x0000000000007941 */ /* 0x000fea0003800200 */
.L_x_6:
[----:B------:R-:W3:Y:S01]  /*0400*/  LDCU.64 UR8, c[0x0][0x888] ;  /* 0x00011100ff0877ac */ /* 0x000ee20008000a00 */
[----:B------:R-:W-:Y:S02]  /*0410*/  UISETP.EQ.U32.AND UP1, UPT, UR6, URZ, UPT ;  /* 0x000000ff0600728c */ /* 0x000fe4000bf22070 */
[----:B------:R-:W-:Y:S02]  /*0420*/  UPLOP3.LUT UP5, UPT, UPT, UPT, UPT, 0x80, 0x8 ;  /* 0x000000000008789c */ /* 0x000fe40003faf070 */
[----:B---3--:R-:W-:-:S04]  /*0430*/  UISETP.NE.U32.AND UP0, UPT, UR8, URZ, UPT ;  /* 0x000000ff0800728c */ /* 0x008fc8000bf05070 */
[----:B------:R-:W-:-:S04]  /*0440*/  UISETP.NE.AND.EX UP0, UPT, UR9, URZ, UPT, UP0 ;  /* 0x000000ff0900728c */ /* 0x000fc8000bf05300 */
[----:B------:R-:W-:-:S04]  /*0450*/  UISETP.EQ.OR.EX UP2, UPT, UR7, URZ, !UP0, UP1 ;  /* 0x000000ff0700728c */ /* 0x000fc8000c742710 */
[----:B------:R-:W-:-:S05]  /*0460*/  UP2UR UR53, UPR, URZ, 0x4 ;  /* 0x00000004ff357883 */ /* 0x000fca0008000000 */
[----:B------:R-:W-:Y:S07]  /*0470*/  BRA.U !UP2, `(.L_x_8) ;  /* 0x000000010a207547 */ /* 0x000fee000b800000 */
[----:B------:R-:W-:Y:S01]  /*0480*/  UISETP.NE.U32.AND UP2, UPT, UR6, URZ, UPT ;  /* 0x000000ff0600728c */ /* 0x000fe2000bf45070 */
[----:B-----5:R-:W-:Y:S01]  /*0490*/  FSETP.NEU.AND P0, PT, R35, RZ, PT ;  /* 0x000000ff2300720b */ /* 0x020fe20003f0d000 */
[----:B------:R-:W-:Y:S02]  /*04a0*/  USEL UR6, URZ, 0xffffffff, UP0 ;  /* 0xffffffffff067887 */ /* 0x000fe40008000000 */
[----:B------:R-:W-:-:S10]  /*04b0*/  UISETP.NE.AND.EX UP2, UPT, UR7, URZ, UPT, UP2 ;  /* 0x000000ff0700728c */ /* 0x000fd4000bf45320 */
[----:B------:R-:W-:Y:S01]  /*04c0*/  VOTEU.ANY UP1, P0 ;  /* 0x0000000000ff7886 */ /* 0x000fe20000020100 */
[----:B------:R-:W-:-:S04]  /*04d0*/  @!UP2 USEL UR6, URZ, 0xffffffff, UP1 ;  /* 0xffffffffff06a887 */ /* 0x000fc80008800000 */
[----:B------:R-:W-:-:S04]  /*04e0*/  ULOP3.LUT UR6, UR6, 0x1, URZ, 0xc0, !UPT ;  /* 0x0000000106067892 */ /* 0x000fc8000f8ec0ff */
[----:B------:R-:W-:-:S11]  /*04f0*/  UISETP.NE.U32.AND UP5, UPT, UR6, 0x1, UPT ;  /* 0x000000010600788c */ /* 0x000fd6000bfa5070 */
.L_x_8:
[----:B------:R-:W3:Y:S01]  /*0500*/  SHFL.IDX PT, R0, R70, RZ, 0x1f ;  /* 0x00001fff46007589 */ /* 0x000ee200000e0000 */
[----:B------:R-:W-:-:S04]  /*0510*/  UISETP.NE.AND UP1, UPT, UR10, 0x2, UPT ;  /* 0x000000020a00788c */ /* 0x000fc8000bf25270 */
[----:B------:R-:W-:Y:S02]  /*0520*/  UISETP.EQ.AND UP2, UPT, UR5, URZ, !UP1 ;  /* 0x000000ff0500728c */ /* 0x000fe4000cf42270 */
[----:B------:R-:W-:-:S04]  /*0530*/  USEL UR6, URZ, 0x1, UP1 ;  /* 0x00000001ff067887 */ /* 0x000fc80008800000 */
[----:B------:R-:W-:Y:S02]  /*0540*/  PLOP3.LUT P5, PT, P1, PT, UP2, 0x80, 0x8 ;  /* 0x000000000008781c */ /* 0x000fe40000faf028 */
[----:B---3--:R-:W-:-:S13]  /*0550*/  ISETP.NE.AND P0, PT, R0, RZ, PT ;  /* 0x000000ff0000720c */ /* 0x008fda0003f05270 */
[----:B------:R-:W-:Y:S05]  /*0560*/  @P0 BRA `(.L_x_9) ;  /* 0x0000000000b80947 */ /* 0x000fea0003800000 */
[----:B------:R-:W-:Y:S01]  /*0570*/  ELECT P0, URZ, PT ;  /* 0x0000000000ff782f */ /* 0x000fe20003800000 */
[----:B------:R-:W-:-:S12]  /*0580*/  BSSY.RECONVERGENT B0, `(.L_x_9) ;  /* 0x000002c000007945 */ /* 0x000fd80003800200 */
[----:B------:R-:W-:Y:S05]  /*0590*/  @!P0 BRA `(.L_x_10) ;  /* 0x0000000000a88947 */ /* 0x000fea0003800000 */
[----:B------:R-:W-:Y:S01]  /*05a0*/  UMOV UR8, 0x400 ;  /* 0x0000040000087882 */ /* 0x000fe20000000000 */
[----:B------:R-:W-:Y:S01]  /*05b0*/  UMOV UR7, 0x1 ;  /* 0x0000000100077882 */ /* 0x000fe20000000000 */
[----:B------:R-:W-:Y:S02]  /*05c0*/  ULEA UR8, UR37, UR8, 0x18 ;  /* 0x0000000825087291 */ /* 0x000fe4000f8ec0ff */
[----:B------:R-:W-:-:S04]  /*05d0*/  UIADD3 UR12, UPT, UPT, -UR7, 0x100000, URZ ;  /* 0x00100000070c7890 */ /* 0x000fc8000fffe1ff */
[----:B------:R-:W-:Y:S02]  /*05e0*/  USHF.L.U32 UR13, UR12, 0xb, URZ ;  /* 0x0000000b0c0d7899 */ /* 0x000fe400080006ff */
[----:B------:R-:W-:Y:S01]  /*05f0*/  USHF.L.U32 UR12, UR12, 0x1, URZ ;  /* 0x000000010c0c7899 */ /* 0x000fe200080006ff */
[----:B------:R-:W3:Y:S11]  /*0600*/  FENCE.VIEW.ASYNC.S ;  /* 0x00000000000073c6 */ /* 0x000ef60000000000 */
[----:B---3--:R3:W4:Y:S01]  /*0610*/  SYNCS.EXCH.64 URZ, [UR8], UR12 ;  /* 0x0000000c08ff75b2 */ /* 0x0087220008000100 */
[----:B------:R3:W1:Y:S01]  /*0620*/  SYNCS.EXCH.64 URZ, [UR8+0x88], UR12 ;  /* 0x0000880c08ff75b2 */ /* 0x0006620008000100 */
        /* <DEDUP_REMOVED lines=31> */
[----:B------:R3:W1:Y:S02]  /*0820*/  SYNCS.EXCH.64 URZ, [UR8+0x108], UR12 ;  /* 0x0001080c08ff75b2 */ /* 0x0006640008000100 */
[----:B---34-:R-:W-:Y:S01]  /*0830*/  NOP ;  /* 0x0000000000007918 */ /* 0x018fe20000000000 */
.L_x_10:
[----:B------:R-:W-:Y:S05]  /*0840*/  BSYNC.RECONVERGENT B0 ;  /* 0x0000000000007941 */ /* 0x000fea0003800200 */
.L_x_9:
[----:B------:R-:W3:Y:S01]  /*0850*/  SHFL.IDX PT, R0, R70, RZ, 0x1f ;  /* 0x00001fff46007589 */ /* 0x000ee200000e0000 */
[----:B------:R-:W-:Y:S01]  /*0860*/  NOP ;  /* 0x0000000000007918 */ /* 0x000fe20000000000 */
[----:B---3--:R-:W-:-:S13]  /*0870*/  ISETP.NE.AND P0, PT, R0, 0x1, PT ;  /* 0x000000010000780c */ /* 0x008fda0003f05270 */
[----:B------:R-:W-:Y:S05]  /*0880*/  @P0 BRA `(.L_x_11) ;  /* 0x00000000004c0947 */ /* 0x000fea0003800000 */
[----:B------:R-:W-:Y:S01]  /*0890*/  UMOV UR9, 0x400 ;  /* 0x0000040000097882 */ /* 0x000fe20000000000 */
[----:B------:R-:W-:Y:S01]  /*08a0*/  UMOV UR8, 0x20 ;  /* 0x0000002000087882 */ /* 0x000fe20000000000 */
[----:B------:R-:W-:Y:S01]  /*08b0*/  UMOV UR7, 0x80 ;  /* 0x0000008000077882 */ /* 0x000fe20000000000 */
[----:B------:R-:W-:Y:S02]  /*08c0*/  ULEA UR9, UR37, UR9, 0x18 ;  /* 0x0000000925097291 */ /* 0x000fe4000f8ec0ff */
[----:B------:R-:W-:-:S04]  /*08d0*/  UIADD3 UR12, UPT, UPT, -UR8, 0x100000, URZ ;  /* 0x00100000080c7890 */ /* 0x000fc8000fffe1ff */
[----:B------:R-:W-:Y:S02]  /*08e0*/  USHF.L.U32 UR13, UR12, 0xb, URZ ;  /* 0x0000000b0c0d7899 */ /* 0x000fe400080006ff */
[----:B------:R-:W-:Y:S02]  /*08f0*/  USHF.L.U32 UR12, UR12, 0x1, URZ ;  /* 0x000000010c0c7899 */ /* 0x000fe400080006ff */
[----:B------:R-:W-:-:S04]  /*0900*/  UIADD3 UR14, UPT, UPT, -UR7, 0x100000, URZ ;  /* 0x00100000070e7890 */ /* 0x000fc8000fffe1ff */
[----:B------:R-:W-:Y:S02]  /*0910*/  USHF.L.U32 UR15, UR14, 0xb, URZ ;  /* 0x0000000b0e0f7899 */ /* 0x000fe400080006ff */
[----:B------:R-:W-:Y:S01]  /*0920*/  USHF.L.U32 UR14, UR14, 0x1, URZ ;  /* 0x000000010e0e7899 */ /* 0x000fe200080006ff */
[----:B------:R-:W-:Y:S01]  /*0930*/  ELECT P0, URZ, PT ;  /* 0x0000000000ff782f */ /* 0x000fe20003800000 */
[----:B------:R-:W3:Y:S02]  /*0940*/  FENCE.VIEW.ASYNC.S ;  /* 0x00000000000073c6 */ /* 0x000ee40000000000 */
[----:B---3--:R3:W4:Y:S08]  /*0950*/  SYNCS.EXCH.64 URZ, [UR9+0x110], UR12 ;  /* 0x0001100c09ff75b2 */ /* 0x0087300008000100 */
[----:B------:R3:W1:Y:S01]  /*0960*/  SYNCS.EXCH.64 URZ, [UR9+0x128], UR14 ;  /* 0x0001280e09ff75b2 */ /* 0x0006620008000100 */
[----:B------:R3:W1:Y:S01]  /*0970*/  SYNCS.EXCH.64 URZ, [UR9+0x118], UR12 ;  /* 0x0001180c09ff75b2 */ /* 0x0006620008000100 */
[----:B------:R3:W1:Y:S01]  /*0980*/  SYNCS.EXCH.64 URZ, [UR9+0x130], UR14 ;  /* 0x0001300e09ff75b2 */ /* 0x0006620008000100 */
[----:B------:R3:W1:Y:S01]  /*0990*/  SYNCS.EXCH.64 URZ, [UR9+0x120], UR12 ;  /* 0x0001200c09ff75b2 */ /* 0x0006620008000100 */
[----:B------:R3:W1:Y:S01]  /*09a0*/  SYNCS.EXCH.64 URZ, [UR9+0x138], UR14 ;  /* 0x0001380e09ff75b2 */ /* 0x0006620008000100 */
[----:B------:R-:W-:Y:S01]  /*09b0*/  NOP ;  /* 0x0000000000007918 */ /* 0x000fe20000000000 */
.L_x_11:
[----:B------:R-:W2:Y:S01]  /*09c0*/  SHFL.IDX PT, R0, R70, RZ, 0x1f ;  /* 0x00001fff46007589 */ /* 0x000ea200000e0000 */
[----:B------:R-:W-:Y:S01]  /*09d0*/  NOP ;  /* 0x0000000000007918 */ /* 0x000fe20000000000 */
[----:B--2---:R-:W-:-:S13]  /*09e0*/  ISETP.NE.AND P0, PT, R0, 0x3, PT ;  /* 0x000000030000780c */ /* 0x004fda0003f05270 */
[----:B------:R-:W-:Y:S05]  /*09f0*/  @P0 BRA `(.L_x_12) ;  /* 0x00000000002c0947 */ /* 0x000fea0003800000 */
[----:B------:R-:W-:Y:S01]  /*0a00*/  UMOV UR8, 0x400 ;  /* 0x0000040000087882 */ /* 0x000fe20000000000 */
[----:B------:R-:W-:Y:S01]  /*0a10*/  UMOV UR7, 0x20 ;  /* 0x0000002000077882 */ /* 0x000fe20000000000 */
[----:B------:R-:W-:Y:S02]  /*0a20*/  ULEA UR8, UR37, UR8, 0x18 ;  /* 0x0000000825087291 */ /* 0x000fe4000f8ec0ff */
[----:B---3--:R-:W-:-:S04]  /*0a30*/  UIADD3 UR12, UPT, UPT, -UR7, 0x100000, URZ ;  /* 0x00100000070c7890 */ /* 0x008fc8000fffe1ff */
[----:B------:R-:W-:Y:S02]  /*0a40*/  USHF.L.U32 UR13, UR12, 0xb, URZ ;  /* 0x0000000b0c0d7899 */ /* 0x000fe400080006ff */
[----:B------:R-:W-:Y:S01]  /*0a50*/  USHF.L.U32 UR12, UR12, 0x1, URZ ;  /* 0x000000010c0c7899 */ /* 0x000fe200080006ff */
[----:B------:R-:W-:Y:S01]  /*0a60*/  ELECT P0, URZ, PT ;  /* 0x0000000000ff782f */ /* 0x000fe20003800000 */
[----:B------:R-:W2:Y:S10]  /*0a70*/  FENCE.VIEW.ASYNC.S ;  /* 0x00000000000073c6 */ /* 0x000eb40000000000 */
[----:B--2---:R2:W3:Y:S01]  /*0a80*/  SYNCS.EXCH.64 URZ, [UR8+0x140], UR12 ;  /* 0x0001400c08ff75b2 */ /* 0x0044e20008000100 */
[----:B------:R2:W1:Y:S01]  /*0a90*/  SYNCS.EXCH.64 URZ, [UR8+0x148], UR12 ;  /* 0x0001480c08ff75b2 */ /* 0x0004620008000100 */
[----:B------:R-:W-:Y:S01]  /*0aa0*/  NOP ;  /* 0x0000000000007918 */ /* 0x000fe20000000000 */
.L_x_12:
[----:B------:R-:W4:Y:S01]  /*0ab0*/  SHFL.IDX PT, R0, R70, RZ, 0x1f ;  /* 0x00001fff46007589 */ /* 0x000f2200000e0000 */
[----:B------:R-:W-:Y:S01]  /*0ac0*/  NOP ;  /* 0x0000000000007918 */ /* 0x000fe20000000000 */
[----:B----4-:R-:W-:-:S13]  /*0ad0*/  ISETP.NE.AND P0, PT, R0, 0x4, PT ;  /* 0x000000040000780c */ /* 0x010fda0003f05270 */
[----:B------:R-:W-:Y:S05]  /*0ae0*/  @P0 BRA `(.L_x_13) ;  /* 0x0000000000480947 */ /* 0x000fea0003800000 */
[----:B---3--:R-:W-:Y:S01]  /*0af0*/  UMOV UR9, 0x1e0 ;  /* 0x000001e000097882 */ /* 0x008fe20000000000 */
[----:B--2---:R-:W-:Y:S01]  /*0b00*/  UMOV UR8, 0x400 ;  /* 0x0000040000087882 */ /* 0x004fe20000000000 */
[----:B------:R-:W-:Y:S01]  /*0b10*/  USEL UR9, UR9, 0x1a0, UP5 ;  /* 0x000001a009097887 */ /* 0x000fe2000a800000 */
        /* <DEDUP_REMOVED lines=9> */
[----:B------:R-:W2:Y:S02]  /*0bb0*/  FENCE.VIEW.ASYNC.S ;  /* 0x00000000000073c6 */ /* 0x000ea40000000000 */
[----:B--2---:R4:W2:Y:S08]  /*0bc0*/  SYNCS.EXCH.64 URZ, [UR8+0x150], UR12 ;  /* 0x0001500c08ff75b2 */ /* 0x0048b00008000100 */
[----:B------:R4:W3:Y:S01]  /*0bd0*/  SYNCS.EXCH.64 URZ, [UR8+0x160], UR14 ;  /* 0x0001600e08ff75b2 */ /* 0x0008e20008000100 */
[----:B------:R4:W1:Y:S01]  /*0be0*/  SYNCS.EXCH.64 URZ, [UR8+0x158], UR12 ;  /* 0x0001580c08ff75b2 */ /* 0x0008620008000100 */
[----:B------:R4:W1:Y:S02]  /*0bf0*/  SYNCS.EXCH.64 URZ, [UR8+0x168], UR14 ;  /* 0x0001680e08ff75b2 */ /* 0x0008640008000100 */
[----:B----4-:R-:W-:Y:S01]  /*0c00*/  NOP ;  /* 0x0000000000007918 */ /* 0x010fe20000000000 */
.L_x_13:
[----:B------:R-:W4:Y:S01]  /*0c10*/  SHFL.IDX PT, R0, R70, RZ, 0x1f ;  /* 0x00001fff46007589 */ /* 0x000f2200000e0000 */
[----:B------:R-:W-:Y:S01]  /*0c20*/  NOP ;  /* 0x0000000000007918 */ /* 0x000fe20000000000 */
[----:B----4-:R-:W-:-:S13]  /*0c30*/  ISETP.NE.AND P0, PT, R0, 0x5, PT ;  /* 0x000000050000780c */ /* 0x010fda0003f05270 */
[----:B------:R-:W-:Y:S05]  /*0c40*/  @P0 BRA `(.L_x_14) ;  /* 0x0000000000540947 */ /* 0x000fea0003800000 */
[----:B---3--:R-:W-:Y:S01]  /*0c50*/  UMOV UR9, 0x400 ;  /* 0x0000040000097882 */ /* 0x008fe20000000000 */
[----:B--2---:R-:W-:Y:S01]  /*0c60*/  UMOV UR8, 0x1 ;  /* 0x0000000100087882 */ /* 0x004fe20000000000 */
        /* <DEDUP_REMOVED lines=13> */
[----:B------:R4:W1:Y:S01]  /*0d40*/  SYNCS.EXCH.64 URZ, [UR9+0x198], UR14 ;  /* 0x0001980e09ff75b2 */ /* 0x0008620008000100 */
[----:B------:R4:W1:Y:S01]  /*0d50*/  SYNCS.EXCH.64 URZ, [UR9+0x180], UR12 ;  /* 0x0001800c09ff75b2 */ /* 0x0008620008000100 */
[----:B------:R4:W1:Y:S01]  /*0d60*/  SYNCS.EXCH.64 URZ, [UR9+0x1a0], UR14 ;  /* 0x0001a00e09ff75b2 */ /* 0x0008620008000100 */
[----:B------:R4:W1:Y:S01]  /*0d70*/  SYNCS.EXCH.64 URZ, [UR9+0x188], UR12 ;  /* 0x0001880c09ff75b2 */ /* 0x0008620008000100 */
[----:B------:R4:W1:Y:S02]  /*0d80*/  SYNCS.EXCH.64 URZ, [UR9+0x1a8], UR14 ;  /* 0x0001a80e09ff75b2 */ /* 0x0008640008000100 */
[----:B----4-:R-:W-:Y:S01]  /*0d90*/  NOP ;  /* 0x0000000000007918 */ /* 0x010fe20000000000 */
.L_x_14:
[----:B------:R-:W4:Y:S01]  /*0da0*/  SHFL.IDX PT, R0, R70, RZ, 0x1f ;  /* 0x00001fff46007589 */ /* 0x000f2200000e0000 */
[----:B------:R-:W-:Y:S01]  /*0db0*/  ISETP.NE.OR P1, PT, RZ, UR10, !P1 ;  /* 0x0000000aff007c0c */ /* 0x000fe2000cf25670 */
[----:B------:R-:W-:Y:S01]  /*0dc0*/  NOP ;  /* 0x0000000000007918 */ /* 0x000fe20000000000 */
[----:B----4-:R-:W-:-:S13]  /*0dd0*/  ISETP.NE.AND P0, PT, R0, 0x3, PT ;  /* 0x000000030000780c */ /* 0x010fda0003f05270 */
[----:B------:R-:W-:Y:S05]  /*0de0*/  @P0 BRA `(.L_x_15) ;  /* 0x0000000000340947 */ /* 0x000fea0003800000 */
[----:B--2---:R-:W-:Y:S01]  /*0df0*/  UMOV UR8, 0x400 ;  /* 0x0000040000087882 */ /* 0x004fe20000000000 */
[----:B------:R-:W-:Y:S01]  /*0e00*/  UMOV UR7, 0x20 ;  /* 0x0000002000077882 */ /* 0x000fe20000000000 */
[----:B------:R-:W-:Y:S02]  /*0e10*/  ULEA UR8, UR37, UR8, 0x18 ;  /* 0x0000000825087291 */ /* 0x000fe4000f8ec0ff */
[----:B---3--:R-:W-:-:S04]  /*0e20*/  UIADD3 UR12, UPT, UPT, -UR7, 0x100000, URZ ;  /* 0x00100000070c7890 */ /* 0x008fc8000fffe1ff */
[----:B------:R-:W-:Y:S02]  /*0e30*/  USHF.L.U32 UR13, UR12, 0xb, URZ ;  /* 0x0000000b0c0d7899 */ /* 0x000fe400080006ff */
[----:B------:R-:W-:Y:S01]  /*0e40*/  USHF.L.U32 UR12, UR12, 0x1, URZ ;  /* 0x000000010c0c7899 */ /* 0x000fe200080006ff */
[----:B------:R-:W-:Y:S01]  /*0e50*/  ELECT P0, URZ, PT ;  /* 0x0000000000ff782f */ /* 0x000fe20003800000 */
[----:B------:R-:W2:Y:S10]  /*0e60*/  FENCE.VIEW.ASYNC.S ;  /* 0x00000000000073c6 */ /* 0x000eb40000000000 */
[----:B--2---:R4:W2:Y:S01]  /*0e70*/  SYNCS.EXCH.64 URZ, [UR8+0x1b0], UR12 ;  /* 0x0001b00c08ff75b2 */ /* 0x0048a20008000100 */
[----:B------:R4:W3:Y:S01]  /*0e80*/  SYNCS.EXCH.64 URZ, [UR8+0x1c0], UR12 ;  /* 0x0001c00c08ff75b2 */ /* 0x0008e20008000100 */
[----:B------:R4:W1:Y:S01]  /*0e90*/  SYNCS.EXCH.64 URZ, [UR8+0x1b8], UR12 ;  /* 0x0001b80c08ff75b2 */ /* 0x0008620008000100 */
[----:B------:R4:W1:Y:S02]  /*0ea0*/  SYNCS.EXCH.64 URZ, [UR8+0x1c8], UR12 ;  /* 0x0001c80c08ff75b2 */ /* 0x0008640008000100 */
[----:B----4-:R-:W-:Y:S01]  /*0eb0*/  NOP ;  /* 0x0000000000007918 */ /* 0x010fe20000000000 */
.L_x_15:
[----:B------:R-:W-:Y:S01]  /*0ec0*/  VOTEU.ALL UP1, P1 ;  /* 0x0000000000ff7886 */ /* 0x000fe20000820000 */
[----:B--2---:R-:W2:Y:S01]  /*0ed0*/  LDCU UR8, c[0x0][0x36c] ;  /* 0x00006d80ff0877ac */ /* 0x004ea20008000800 */
[----:B------:R-:W-:Y:S01]  /*0ee0*/  NOP ;  /* 0x0000000000007918 */ /* 0x000fe20000000000 */
[----:B------:R-:W-:Y:S01]  /*0ef0*/  LOP3.LUT R10, R74, 0x1f, RZ, 0xc0, !PT ;  /* 0x0000001f4a0a7812 */ /* 0x000fe200078ec0ff */
[----:B---3--:R-:W-:Y:S01]  /*0f00*/  UMOV UR12, 0x20 ;  /* 0x00000020000c7882 */ /* 0x008fe20000000000 */
[----:B------:R-:W-:Y:S01]  /*0f10*/  @!UP1 UMOV UR7, 0x400 ;  /* 0x0000040000079882 */ /* 0x000fe20000000000 */
[----:B------:R-:W-:-:S04]  /*0f20*/  @!UP1 UIADD3 UR12, UPT, UPT, -UR12, 0x100000, URZ ;  /* 0x001000000c0c9890 */ /* 0x000fc8000fffe1ff */
[----:B------:R-:W-:Y:S02]  /*0f30*/  @!UP1 USHF.L.U32 UR13, UR12, 0xb, URZ ;  /* 0x0000000b0c0d9899 */ /* 0x000fe400080006ff */
[----:B------:R-:W-:Y:S02]  /*0f40*/  @!UP1 USHF.L.U32 UR12, UR12, 0x1, URZ ;  /* 0x000000010c0c9899 */ /* 0x000fe400080006ff */
[----:B------:R-:W-:Y:S01]  /*0f50*/  @!UP1 ULEA UR7, UR37, UR7, 0x18 ;  /* 0x0000000725079291 */ /* 0x000fe2000f8ec0ff */
[----:B------:R-:W-:Y:S01]  /*0f60*/  VOTEU.ALL UP1, P1 ;  /* 0x0000000000ff7886 */ /* 0x000fe20000820000 */
[----:B------:R-:W-:Y:S01]  /*0f70*/  UISETP.NE.AND UP4, UPT, UR10, URZ, UPT ;  /* 0x000000ff0a00728c */ /* 0x000fe2000bf85270 */
[----:B------:R-:W3:Y:S09]  /*0f80*/  FENCE.VIEW.ASYNC.S ;  /* 0x00000000000073c6 */ /* 0x000ef20000000000 */
[----:B---3--:R3:W4:Y:S01]  /*0f90*/  @!UP1 SYNCS.EXCH.64 URZ, [UR7+0x1d0], UR12 ;  /* 0x0001d00c07ff95b2 */ /* 0x0087220008000100 */
[----:B--2---:R-:W-:-:S09]  /*0fa0*/  UISETP.EQ.U32.AND UP1, UPT, UR8, 0x1, UPT ;  /* 0x000000010800788c */ /* 0x004fd2000bf22070 */
[----:B------:R-:W-:Y:S05]  /*0fb0*/  BRA.U !UP1, `(.L_x_16) ;  /* 0x0000000109087547 */ /* 0x000fea000b800000 */
[----:B-1--4-:R-:W-:Y:S01]  /*0fc0*/  UCGABAR_ARV ;  /* 0x00000000000079c7 */ /* 0x012fe20008000000 */
[----:B------:R-:W-:Y:S05]  /*0fd0*/  BRA `(.L_x_17) ;  /* 0x0000000000047947 */ /* 0x000fea0003800000 */
.L_x_16:
[----:B-1--4-:R-:W-:Y:S01]  /*0fe0*/  NOP ;  /* 0x0000000000007918 */ /* 0x012fe20000000000 */
.L_x_17:
[----:B------:R-:W1:Y:S01]  /*0ff0*/  S2R R11, SR_CTAID.X ;  /* 0x00000000000b7919 */ /* 0x000e620000002500 */
[----:B------:R-:W-:-:S05]  /*1000*/  CS2R.32 R60, SR_CgaSize ;  /* 0x00000000003c7805 */ /* 0x000fca0000008a00 */
[----:B------:R-:W-:-:S05]  /*1010*/  IMAD R60, R60, -0xa0, RZ ;  /* 0xffffff603c3c7824 */ /* 0x000fca00078e02ff */
[----:B------:R-:W-:-:S14]  /*1020*/  R2UR UR8, R60 ;  /* 0x000000003c0872ca */ /* 0x000fdc00000e0000 */
[----:B------:R-:W2:Y:S01]  /*1030*/  LDCU UR8, c[0x0][UR8+0x2b0] ;  /* 0x00005600080877ac */ /* 0x000ea20008000800 */
[----:B------:R-:W-:-:S05]  /*1040*/  CS2R.32 R0, SR_CgaSize ;  /* 0x0000000000007805 */ /* 0x000fca0000008a00 */
[----:B------:R-:W-:-:S06]  /*1050*/  IMAD R0, R0, -0xa0, RZ ;  /* 0xffffff6000007824 */ /* 0x000fcc00078e02ff */
[----:B------:R-:W4:Y:S01]  /*1060*/  LDC R0, c[0x0][R0+0x2a0] ;  /* 0x0000a80000007b82 */ /* 0x000f220000000800 */
[----:B------:R-:W-:Y:S01]  /*1070*/  PRMT R8, RZ, 0x7610, R8 ;  /* 0x00007610ff087816 */ /* 0x000fe20000000008 */
[----:B------:R-:W2:Y:S01]  /*1080*/  S2R R20, SR_CTAID.Y ;  /* 0x0000000000147919 */ /* 0x000ea20000002600 */
[----:B------:R-:W-:-:S05]  /*1090*/  CS2R.32 R60, SR_CgaSize ;  /* 0x00000000003c7805 */ /* 0x000fca0000008a00 */
[----:B------:R-:W-:-:S05]  /*10a0*/  IMAD R60, R60, -0xa0, RZ ;  /* 0xffffff603c3c7824 */ /* 0x000fca00078e02ff */
[----:B---3--:R-:W-:-:S14]  /*10b0*/  R2UR UR7, R60 ;  /* 0x000000003c0772ca */ /* 0x008fdc00000e0000 */
[----:B------:R-:W3:Y:S01]  /*10c0*/  LDCU UR7, c[0x0][UR7+0x2b4] ;  /* 0x00005680070777ac */ /* 0x000ee20008000800 */
[----:B------:R-:W-:Y:S01]  /*10d0*/  UISETP.NE.AND UP2, UPT, UR10, 0x2, UPT ;  /* 0x000000020a00788c */ /* 0x000fe2000bf45270 */
[----:B------:R-:W2:Y:S01]  /*10e0*/  LDC R9, c[0x0][0xb24] ;  /* 0x0002c900ff097b82 */ /* 0x000ea20000000800 */
[----:B------:R-:W-:-:S05]  /*10f0*/  CS2R.32 R58, SR_CgaSize ;  /* 0x00000000003a7805 */ /* 0x000fca0000008a00 */
[----:B------:R-:W-:-:S06]  /*1100*/  IMAD R58, R58, -0xa0, RZ ;  /* 0xffffff603a3a7824 */ /* 0x000fcc00078e02ff */
[----:B------:R-:W4:Y:S08]  /*1110*/  LDC R58, c[0x0][R58+0x2a4] ;  /* 0x0000a9003a3a7b82 */ /* 0x000f300000000800 */
[----:B------:R-:W4:Y:S01]  /*1120*/  LDC R26, c[0x0][0xb24] ;  /* 0x0002c900ff1a7b82 */ /* 0x000f220000000800 */
[----:B-1----:R-:W-:Y:S01]  /*1130*/  I2FP.F32.U32 R4, R11 ;  /* 0x0000000b00047245 */ /* 0x002fe20000201000 */
[----:B------:R-:W-:-:S06]  /*1140*/  IMAD.MOV.U32 R21, RZ, RZ, R11 ;  /* 0x000000ffff157224 */ /* 0x000fcc00078e000b */
[----:B------:R-:W1:Y:S01]  /*1150*/  S2UR UR36, SR_CTAID.Z ;  /* 0x00000000002479c3 */ /* 0x000e620000002700 */
[----:B--2---:R-:W-:Y:S02]  /*1160*/  ISETP.GE.AND P0, PT, R9, 0x1, PT ;  /* 0x000000010900780c */ /* 0x004fe40003f06270 */
[----:B------:R-:W-:Y:S01]  /*1170*/  I2FP.F32.U32 R2, R20 ;  /* 0x0000001400027245 */ /* 0x000fe20000201000 */
[----:B------:R-:W-:-:S04]  /*1180*/  FMUL R4, R4, UR8 ;  /* 0x0000000804047c20 */ /* 0x000fc80008400000 */
[----:B---3--:R-:W-:Y:S01]  /*1190*/  FMUL R2, R2, UR7 ;  /* 0x0000000702027c20 */ /* 0x008fe20008400000 */
[----:B------:R-:W2:Y:S01]  /*11a0*/  F2I.U32.TRUNC.NTZ R60, R4 ;  /* 0x00000004003c7305 */ /* 0x000ea2000020f000 */
[----:B------:R-:W3:Y:S07]  /*11b0*/  LDCU UR7, c[0x0][0xb30] ;  /* 0x00016600ff0777ac */ /* 0x000eee0008000800 */
[----:B------:R-:W1:Y:S01]  /*11c0*/  F2I.U32.TRUNC.NTZ R3, R2 ;  /* 0x0000000200037305 */ /* 0x000e62000020f000 */
[----:B--2---:R-:W-:-:S04]  /*11d0*/  IMAD.MOV R60, RZ, RZ, -R60 ;  /* 0x000000ffff3c7224 */ /* 0x004fc800078e0a3c */
[----:B----4-:R-:W-:Y:S01]  /*11e0*/  IMAD R60, R0, R60, R11 ;  /* 0x0000003c003c7224 */ /* 0x010fe200078e020b */
[----:B------:R-:W-:Y:S01]  /*11f0*/  PRMT R0, RZ, 0x7610, R0 ;  /* 0x00007610ff007816 */ /* 0x000fe20000000000 */
[----:B---3--:R-:W-:Y:S01]  /*1200*/  UISETP.NE.AND UP3, UPT, UR7, 0x1, UPT ;  /* 0x000000010700788c */ /* 0x008fe2000bf65270 */
[----:B-1----:R-:W-:-:S05]  /*1210*/  IADD3 R3, PT, PT, -R3, RZ, RZ ;  /* 0x000000ff03037210 */ /* 0x002fca0007ffe1ff */
[----:B------:R-:W-:Y:S01]  /*1220*/  IMAD R58, R58, R3, R20 ;  /* 0x000000033a3a7224 */ /* 0x000fe200078e0214 */
[----:B------:R-:W-:Y:S06]  /*1230*/  BRA.U UP4, `(.L_x_18) ;  /* 0x0000000104247547 */ /* 0x000fec000b800000 */
[----:B------:R-:W-:Y:S01]  /*1240*/  ISETP.NE.AND P1, PT, R58, RZ, PT ;  /* 0x000000ff3a00720c */ /* 0x000fe20003f25270 */
[----:B------:R-:W-:Y:S01]  /*1250*/  IMAD.MOV.U32 R0, RZ, RZ, 0x3 ;  /* 0x00000003ff007424 */ /* 0x000fe200078e00ff */
[C---:B------:R-:W-:Y:S02]  /*1260*/  LOP3.LUT R3, R60.reuse, 0xfffffffe, RZ, 0xc0, !PT ;  /* 0xfffffffe3c037812 */ /* 0x040fe400078ec0ff */
[----:B------:R-:W-:Y:S02]  /*1270*/  ISETP.LT.U32.OR P1, PT, R60, 0x2, !P1 ;  /* 0x000000023c00780c */ /* 0x000fe40004f21470 */
[----:B------:R-:W-:Y:S02]  /*1280*/  SHF.L.U32 R0, R0, R3, RZ ;  /* 0x0000000300007219 */ /* 0x000fe400000006ff */
[----:B------:R-:W-:Y:S02]  /*1290*/  SEL R5, RZ, 0x1, !P1 ;  /* 0x00000001ff057807 */ /* 0x000fe40004800000 */
[----:B------:R-:W-:-:S05]  /*12a0*/  SEL R2, RZ, 0x2, !P1 ;  /* 0x00000002ff027807 */ /* 0x000fca0004800000 */
[----:B------:R-:W-:-:S05]  /*12b0*/  IMAD.IADD R2, R5, 0x1, R2 ;  /* 0x0000000105027824 */ /* 0x000fca00078e0202 */
[----:B------:R-:W-:Y:S02]  /*12c0*/  PRMT R8, R2, 0x7610, R8 ;  /* 0x0000761002087816 */ /* 0x000fe40000000008 */
.L_x_18:
[----:B------:R-:W-:Y:S05]  /*12d0*/  @!P0 BRA `(.L_x_19) ;  /* 0x0000000000b88947 */ /* 0x000fea0003800000 */
[----:B------:R-:W1:Y:S01]  /*12e0*/  LDC.64 R4, c[0x0][0xb18] ;  /* 0x0002c600ff047b82 */ /* 0x000e620000000a00 */
[----:B------:R-:W-:-:S07]  /*12f0*/  ISETP.NE.AND P0, PT, R9, 0x1, PT ;  /* 0x000000010900780c */ /* 0x000fce0003f05270 */
[----:B------:R-:W2:Y:S08]  /*1300*/  LDC R14, c[0x0][0xb0c] ;  /* 0x0002c300ff0e7b82 */ /* 0x000eb00000000800 */
[----:B------:R-:W3:Y:S08]  /*1310*/  LDC R13, c[0x0][0x370] ;  /* 0x0000dc00ff0d7b82 */ /* 0x000ef00000000800 */
[----:B------:R-:W4:Y:S01]  /*1320*/  LDC R16, c[0x0][0x374] ;  /* 0x0000dd00ff107b82 */ /* 0x000f220000000800 */
[----:B-1----:R-:W-:-:S07]  /*1330*/  ISETP.NE.AND P1, PT, R4, 0x1, PT ;  /* 0x000000010400780c */ /* 0x002fce0003f25270 */
[----:B------:R-:W3:Y:S01]  /*1340*/  LDC.64 R6, c[0x0][0xb10] ;  /* 0x0002c400ff067b82 */ /* 0x000ee20000000a00 */
[----:B--2---:R-:W-:-:S07]  /*1350*/  ISETP.NE.AND P2, PT, R14, 0x1, PT ;  /* 0x000000010e00780c */ /* 0x004fce0003f45270 */
[----:B------:R-:W1:Y:S08]  /*1360*/  LDC R12, c[0x0][0xb20] ;  /* 0x0002c800ff0c7b82 */ /* 0x000e700000000800 */
[----:B------:R-:W2:Y:S01]  /*1370*/  LDC.64 R2, c[0x0][0xb28] ;  /* 0x0002ca00ff027b82 */ /* 0x000ea20000000a00 */
[----:B----4-:R-:W-:-:S04]  /*1380*/  IMAD.HI.U32 R15, R16, R5, RZ ;  /* 0x00000005100f7227 */ /* 0x010fc800078e00ff */
[----:B------:R-:W-:-:S04]  /*1390*/  IMAD.HI.U32 R5, R20, R5, RZ ;  /* 0x0000000514057227 */ /* 0x000fc800078e00ff */
[----:B---3--:R-:W-:-:S04]  /*13a0*/  IMAD.HI.U32 R18, R13, R6, RZ ;  /* 0x000000060d127227 */ /* 0x008fc800078e00ff */
[C---:B------:R-:W-:Y:S01]  /*13b0*/  IMAD.HI.U32 R22, R11.reuse, R6, RZ ;  /* 0x000000060b167227 */ /* 0x040fe200078e00ff */
[-C--:B------:R-:W-:Y:S02]  /*13c0*/  @P2 SHF.R.U32.HI R13, RZ, R7.reuse, R18 ;  /* 0x00000007ff0d2219 */ /* 0x080fe40000011612 */
[-C--:B-1----:R-:W-:Y:S02]  /*13d0*/  @P1 SHF.R.U32.HI R16, RZ, R12.reuse, R15 ;  /* 0x0000000cff101219 */ /* 0x082fe4000001160f */
[----:B------:R-:W-:Y:S02]  /*13e0*/  SHF.R.U32.HI R5, RZ, R12, R5 ;  /* 0x0000000cff057219 */ /* 0x000fe40000011605 */
[----:B------:R-:W-:Y:S02]  /*13f0*/  SHF.R.U32.HI R22, RZ, R7, R22 ;  /* 0x00000007ff167219 */ /* 0x000fe40000011616 */
[----:B------:R-:W-:Y:S01]  /*1400*/  SEL R5, R20, R5, !P1 ;  /* 0x0000000514057207 */ /* 0x000fe20004800000 */
[----:B--2---:R-:W-:Y:S01]  /*1410*/  IMAD.HI.U32 R18, R16, R2, RZ ;  /* 0x0000000210127227 */ /* 0x004fe200078e00ff */
[----:B------:R-:W-:-:S02]  /*1420*/  SEL R21, R11, R22, !P2 ;  /* 0x000000160b157207 */ /* 0x000fc40005000000 */
[----:B------:R-:W-:Y:S01]  /*1430*/  IADD3 R7, PT, PT, -R5, RZ, RZ ;  /* 0x000000ff05077210 */ /* 0x000fe20007ffe1ff */
[----:B------:R-:W-:Y:S01]  /*1440*/  IMAD.HI.U32 R6, R13, R2, RZ ;  /* 0x000000020d067227 */ /* 0x000fe200078e00ff */
[----:B------:R-:W-:-:S03]  /*1450*/  @P0 SHF.R.U32.HI R16, RZ, R3, R18 ;  /* 0x00000003ff100219 */ /* 0x000fc60000011612 */
[----:B------:R-:W-:Y:S01]  /*1460*/  IMAD R7, R4, R7, R20 ;  /* 0x0000000704077224 */ /* 0x000fe200078e0214 */
[----:B------:R-:W-:Y:S01]  /*1470*/  @P0 SHF.R.U32.HI R13, RZ, R3, R6 ;  /* 0x00000003ff0d0219 */ /* 0x000fe20000011606 */
[----:B------:R-:W-:-:S04]  /*1480*/  IMAD R16, R16, R9, RZ ;  /* 0x0000000910107224 */ /* 0x000fc800078e02ff */
[----:B------:R-:W-:Y:S01]  /*1490*/  IMAD R6, R13, R9, RZ ;  /* 0x000000090d067224 */ /* 0x000fe200078e02ff */
[----:B------:R-:W-:-:S04]  /*14a0*/  ISETP.GE.AND P1, PT, R5, R16, PT ;  /* 0x000000100500720c */ /* 0x000fc80003f26270 */
[----:B------:R-:W-:Y:S01]  /*14b0*/  ISETP.GE.OR P1, PT, R21, R6, P1 ;  /* 0x000000061500720c */ /* 0x000fe20000f26670 */
[----:B------:R-:W-:-:S05]  /*14c0*/  IMAD.HI.U32 R6, R5, R2, RZ ;  /* 0x0000000205067227 */ /* 0x000fca00078e00ff */
[----:B------:R-:W-:-:S04]  /*14d0*/  SHF.R.U32.HI R6, RZ, R3, R6 ;  /* 0x00000003ff067219 */ /* 0x000fc80000011606 */
[----:B------:R-:W-:-:S03]  /*14e0*/  SEL R6, R5, R6, !P0 ;  /* 0x0000000605067207 */ /* 0x000fc60004000000 */
[----:B------:R-:W-:Y:S01]  /*14f0*/  @!P1 IMAD.HI.U32 R12, R21, R2, RZ ;  /* 0x00000002150c9227 */ /* 0x000fe200078e00ff */
[----:B------:R-:W-:-:S04]  /*1500*/  IADD3 R2, PT, PT, -R6, RZ, RZ ;  /* 0x000000ff06027210 */ /* 0x000fc80007ffe1ff */
[----:B------:R-:W-:Y:S01]  /*1510*/  @!P1 SHF.R.U32.HI R12, RZ, R3, R12 ;  /* 0x00000003ff0c9219 */ /* 0x000fe2000001160c */
[----:B------:R-:W-:-:S03]  /*1520*/  IMAD R2, R9, R2, R5 ;  /* 0x0000000209027224 */ /* 0x000fc600078e0205 */
[----:B------:R-:W-:-:S05]  /*1530*/  @!P1 SEL R3, R21, R12, !P0 ;  /* 0x0000000c15039207 */ /* 0x000fca0004000000 */
[--C-:B------:R-:W-:Y:S02]  /*1540*/  @!P1 IMAD.IADD R6, R6, 0x1, -R3.reuse ;  /* 0x0000000106069824 */ /* 0x100fe400078e0a03 */
[----:B------:R-:W-:Y:S01]  /*1550*/  @!P1 IMAD R3, R2, R13, R3 ;  /* 0x0000000d02039224 */ /* 0x000fe200078e0203 */
[----:B------:R-:W-:Y:S01]  /*1560*/  IADD3 R2, PT, PT, -R21, RZ, RZ ;  /* 0x000000ff15027210 */ /* 0x000fe20007ffe1ff */
[----:B------:R-:W-:Y:S02]  /*1570*/  @!P1 IMAD R5, R6, R9, R21 ;  /* 0x0000000906059224 */ /* 0x000fe400078e0215 */
[----:B------:R-:W-:Y:S02]  /*1580*/  @!P1 IMAD.MOV.U32 R21, RZ, RZ, R3 ;  /* 0x000000ffff159224 */ /* 0x000fe400078e0003 */
[----:B------:R-:W-:Y:S02]  /*1590*/  IMAD R2, R14, R2, R11 ;  /* 0x000000020e027224 */ /* 0x000fe400078e020b */
[----:B------:R-:W-:-:S02]  /*15a0*/  IMAD R20, R5, R4, R7 ;  /* 0x0000000405147224 */ /* 0x000fc400078e0207 */
[----:B------:R-:W-:Y:S02]  /*15b0*/  IMAD R21, R21, R14, R2 ;  /* 0x0000000e15157224 */ /* 0x000fe400078e0202 */
.L_x_19:
[----:B------:R-:W-:Y:S05]  /*15c0*/  BRA.U UP3, `(.L_x_20) ;  /* 0x0000000103407547 */ /* 0x000fea000b800000 */
[----:B------:R-:W1:Y:S08]  /*15d0*/  LDC.64 R4, c[0x0][0xb10] ;  /* 0x0002c400ff047b82 */ /* 0x000e700000000a00 */
[----:B------:R-:W2:Y:S08]  /*15e0*/  LDC.64 R2, c[0x0][0xb18] ;  /* 0x0002c600ff027b82 */ /* 0x000eb00000000a00 */
[----:B------:R-:W3:Y:S08]  /*15f0*/  LDC R6, c[0x0][0xb20] ;  /* 0x0002c800ff067b82 */ /* 0x000ef00000000800 */
[----:B------:R-:W4:Y:S01]  /*1600*/  LDC R12, c[0x0][0xb0c] ;  /* 0x0002c300ff0c7b82 */ /* 0x000f220000000800 */
[----:B-1----:R-:W-:-:S05]  /*1610*/  IMAD.HI.U32 R4, R21, R4, RZ ;  /* 0x0000000415047227 */ /* 0x002fca00078e00ff */
[----:B------:R-:W-:Y:S01]  /*1620*/  SHF.R.U32.HI R4, RZ, R5, R4 ;  /* 0x00000005ff047219 */ /* 0x000fe20000011604 */
[----:B--2---:R-:W-:Y:S01]  /*1630*/  IMAD.HI.U32 R3, R20, R3, RZ ;  /* 0x0000000314037227 */ /* 0x004fe200078e00ff */
[----:B------:R-:W-:-:S04]  /*1640*/  ISETP.NE.AND P0, PT, R2, 0x1, PT ;  /* 0x000000010200780c */ /* 0x000fc80003f05270 */
[----:B---3--:R-:W-:-:S04]  /*1650*/  SHF.R.U32.HI R3, RZ, R6, R3 ;  /* 0x00000006ff037219 */ /* 0x008fc80000011603 */
[----:B------:R-:W-:Y:S02]  /*1660*/  SEL R3, R20, R3, !P0 ;  /* 0x0000000314037207 */ /* 0x000fe40004000000 */
[----:B----4-:R-:W-:-:S04]  /*1670*/  ISETP.NE.AND P1, PT, R12, 0x1, PT ;  /* 0x000000010c00780c */ /* 0x010fc80003f25270 */
[----:B------:R-:W-:-:S05]  /*1680*/  SEL R6, R21, R4, !P1 ;  /* 0x0000000415067207 */ /* 0x000fca0004800000 */
[----:B------:R-:W-:Y:S02]  /*1690*/  IMAD.IADD R4, R3, 0x1, -R6 ;  /* 0x0000000103047824 */ /* 0x000fe400078e0a06 */
[----:B------:R-:W-:Y:S02]  /*16a0*/  IMAD.IADD R3, R6, 0x1, -R3 ;  /* 0x0000000106037824 */ /* 0x000fe400078e0a03 */
[----:B------:R-:W-:Y:S02]  /*16b0*/  IMAD R21, R4, R12, R21 ;  /* 0x0000000c04157224 */ /* 0x000fe400078e0215 */
[----:B------:R-:W-:Y:S02]  /*16c0*/  IMAD R20, R3, R2, R20 ;  /* 0x0000000203147224 */ /* 0x000fe400078e0214 */
.L_x_20:
[----:B------:R-:W-:Y:S05]  /*16d0*/  BRA.U !UP1, `(.L_x_21) ;  /* 0x00000001090c7547 */ /* 0x000fea000b800000 */
[----:B------:R-:W-:Y:S01]  /*16e0*/  UCGABAR_WAIT ;  /* 0x0000000000007dc7 */ /* 0x000fe20008000000 */
[----:B------:R-:W-:Y:S01]  /*16f0*/  CCTL.IVALL ;  /* 0x00000000ff00798f */ /* 0x000fe20002000000 */
[----:B------:R-:W-:Y:S05]  /*1700*/  BRA `(.L_x_22) ;  /* 0x0000000000047947 */ /* 0x000fea0003800000 */
.L_x_21:
[----:B------:R-:W-:Y:S06]  /*1710*/  BAR.SYNC.DEFER_BLOCKING 0x0 ;  /* 0x0000000000007b1d */ /* 0x000fec0000010000 */
.L_x_22:
[----:B------:R-:W-:Y:S05]  /*1720*/  BRA.U UP2, `(.L_x_23) ;  /* 0x00000019028c7547 */ /* 0x000fea000b800000 */
[----:B------:R-:W1:Y:S01]  /*1730*/  LDCU UR4, c[0x0][0x38c] ;  /* 0x00007180ff0477ac */ /* 0x000e620008000800 */
[----:B------:R-:W2:Y:S01]  /*1740*/  LDC R9, c[0x0][0x370] ;  /* 0x0000dc00ff097b82 */ /* 0x000ea20000000800 */
[C---:B------:R-:W-:Y:S01]  /*1750*/  IMAD.SHL.U32 R17, R11.reuse, 0x20, RZ ;  /* 0x000000200b117824 */ /* 0x040fe200078e00ff */
[----:B------:R-:W-:Y:S01]  /*1760*/  PLOP3.LUT P1, PT, PT, PT, UP5, 0x80, 0x8 ;  /* 0x000000000008781c */ /* 0x000fe20003f2f058 */
[----:B------:R-:W-:Y:S01]  /*1770*/  HFMA2 R15, -RZ, RZ, 0, 5.9604644775390625e-08 ;  /* 0x00000001ff0f7431 */ /* 0x000fe200000001ff */
[----:B------:R-:W-:Y:S01]  /*1780*/  UISETP.NE.AND UP1, UPT, UR10, URZ, UPT ;  /* 0x000000ff0a00728c */ /* 0x000fe2000bf25270 */
[----:B------:R-:W-:Y:S01]  /*1790*/  HFMA2 R12, -RZ, RZ, 0, 0 ;  /* 0x00000000ff0c7431 */ /* 0x000fe200000001ff */
[----:B------:R-:W-:Y:S01]  /*17a0*/  ISETP.NE.AND P4, PT, R10, RZ, P5 ;  /* 0x000000ff0a00720c */ /* 0x000fe20002f85270 */
[----:B------:R-:W-:Y:S01]  /*17b0*/  IMAD.SHL.U32 R16, R11, 0x40, RZ ;  /* 0x000000400b107824 */ /* 0x000fe200078e00ff */
[----:B------:R-:W3:Y:S01]  /*17c0*/  LDC R0, c[0x0][0x374] ;  /* 0x0000dd00ff007b82 */ /* 0x000ee20000000800 */
[----:B------:R-:W-:Y:S01]  /*17d0*/  PLOP3.LUT P1, PT, P1, PT, PT, 0x8, 0x80 ;  /* 0x000000000080781c */ /* 0x000fe20000f2e170 */
[----:B------:R-:W-:Y:S01]  /*17e0*/  IMAD.MOV.U32 R14, RZ, RZ, RZ ;  /* 0x000000ffff0e7224 */ /* 0x000fe200078e00ff */
[----:B------:R-:W-:Y:S01]  /*17f0*/  MOV R8, 0x1 ;  /* 0x0000000100087802 */ /* 0x000fe20000000f00 */
[----:B------:R-:W-:Y:S01]  /*1800*/  IMAD.MOV.U32 R10, RZ, RZ, RZ ;  /* 0x000000ffff0a7224 */ /* 0x000fe200078e00ff */
[----:B------:R-:W-:Y:S01]  /*1810*/  LOP3.LUT R17, R17, 0x20, RZ, 0xc0, !PT ;  /* 0x0000002011117812 */ /* 0x000fe200078ec0ff */
[----:B------:R-:W4:Y:S01]  /*1820*/  LDCU.64 UR14, c[0x0][0x348] ;  /* 0x00006900ff0e77ac */ /* 0x000f220008000a00 */
[----:B-1----:R-:W-:-:S02]  /*1830*/  UIADD3 UR5, UPT, UPT, UR4, 0x3f, URZ ;  /* 0x0000003f04057890 */ /* 0x002fc4000fffe0ff */
[----:B------:R-:W-:Y:S02]  /*1840*/  USEL UR22, UR6, 0x2, UP1 ;  /* 0x0000000206167887 */ /* 0x000fe40008800000 */
[----:B------:R-:W-:Y:S01]  /*1850*/  USHF.R.S32.HI UR7, URZ, 0x1f, UR5 ;  /* 0x0000001fff077899 */ /* 0x000fe20008011405 */
[----:B------:R-:W-:-:S03]  /*1860*/  UMOV UR23, URZ ;  /* 0x000000ff00177c82 */ /* 0x000fc60008000000 */
[----:B------:R-:W-:Y:S02]  /*1870*/  ULEA.HI UR7, UR7, UR5, URZ, 0x6 ;  /* 0x0000000507077291 */ /* 0x000fe4000f8f30ff */
[----:B------:R-:W-:Y:S02]  /*1880*/  UIADD3 UR5, UPT, UPT, UR4, -0x1, URZ ;  /* 0xffffffff04057890 */ /* 0x000fe4000fffe0ff */
[----:B------:R-:W-:Y:S02]  /*1890*/  USHF.R.S32.HI UR7, URZ, 0x6, UR7 ;  /* 0x00000006ff077899 */ /* 0x000fe40008011407 */
[----:B------:R-:W-:Y:S02]  /*18a0*/  UISETP.GE.U32.AND UP2, UPT, UR5, -0x7f, UPT ;  /* 0xffffff810500788c */ /* 0x000fe4000bf46070 */
[----:B------:R-:W-:Y:S02]  /*18b0*/  UISETP.LT.U32.AND UP0, UPT, UR7, 0x11, UPT ;  /* 0x000000110700788c */ /* 0x000fe4000bf01070 */
[----:B------:R-:W-:-:S02]  /*18c0*/  UIADD3 UR4, UPT, UPT, UR4, 0x7e, URZ ;  /* 0x0000007e04047890 */ /* 0x000fc4000fffe0ff */
[----:B------:R-:W-:-:S04]  /*18d0*/  USEL UR5, UR7, 0x11, UP0 ;  /* 0x0000001107057887 */ /* 0x000fc80008000000 */
[----:B------:R-:W-:Y:S02]  /*18e0*/  UIADD3 UR21, UPT, UPT, UR5, -0x1, URZ ;  /* 0xffffffff05157890 */ /* 0x000fe4000fffe0ff */
[----:B------:R-:W-:Y:S02]  /*18f0*/  @UP2 UIADD3 UR21, UPT, UPT, UR5, URZ, URZ ;  /* 0x000000ff05152290 */ /* 0x000fe4000fffe0ff */
[----:B------:R-:W-:Y:S02]  /*1900*/  UIADD3 UR24, UPT, UPT, UR7, -UR5, URZ ;  /* 0x8000000507187290 */ /* 0x000fe4000fffe0ff */
[----:B------:R-:W-:Y:S02]  /*1910*/  UIADD3 UR13, UPT, UPT, UR21, 0x1, URZ ;  /* 0x00000001150d7890 */ /* 0x000fe4000fffe0ff */
[----:B--2-4-:R-:W-:-:S12]  /*1920*/  UIADD3 UR21, UPT, UPT, -UR21, URZ, URZ ;  /* 0x000000ff15157290 */ /* 0x014fd8000fffe1ff */
.L_x_43:
[----:B------:R-:W-:Y:S01]  /*1930*/  UISETP.NE.AND UP0, UPT, UR37, URZ, UPT ;  /* 0x000000ff2500728c */ /* 0x000fe2000bf05270 */
[----:B------:R-:W1:Y:S08]  /*1940*/  S2UR UR37, SR_CgaCtaId ;  /* 0x00000000002579c3 */ /* 0x000e700000008800 */
[----:B------:R-:W-:Y:S05]  /*1950*/  BRA.U UP0, `(.L_x_24) ;  /* 0x0000000100347547 */ /* 0x000fea000b800000 */
[----:B------:R-:W2:Y:S01]  /*1960*/  S2R R2, SR_CgaCtaId ;  /* 0x0000000000027919 */ /* 0x000ea20000008800 */
[----:B------:R-:W-:-:S04]  /*1970*/  MOV R3, 0x400 ;  /* 0x0000040000037802 */ /* 0x000fc80000000f00 */
[----:B--2---:R-:W-:Y:S02]  /*1980*/  LEA R3, R2, R3, 0x18 ;  /* 0x0000000302037211 */ /* 0x004fe400078ec0ff */
[----:B------:R-:W-:-:S03]  /*1990*/  SHF.L.U32 R2, R8, 0x1f, RZ ;  /* 0x0000001f08027819 */ /* 0x000fc600000006ff */
[----:B------:R-:W-:-:S04]  /*19a0*/  IMAD R3, R10, 0x8, R3 ;  /* 0x000000080a037824 */ /* 0x000fc800078e0203 */
[----:B------:R-:W2:Y:S02]  /*19b0*/  SYNCS.PHASECHK.TRANS64.TRYWAIT P0, [R3+URZ+0x1c0], R2 ;  /* 0x0001c002030075a7 */ /* 0x000ea400080011ff */
[----:B--2---:R-:W-:Y:S05]  /*19c0*/  @!P0 BRA `(.L_x_25) ;  /* 0x0000006400588947 */ /* 0x004fea0003800000 */
.L_x_147:
[----:B------:R-:W-:Y:S01]  /*19d0*/  VIADD R10, R10, 0x1 ;  /* 0x000000010a0a7836 */ /* 0x000fe20000000000 */
[----:B------:R2:W-:Y:S04]  /*19e0*/  SYNCS.ARRIVE.TRANS64.A1T0 RZ, [R3+URZ+0x1b0], RZ ;  /* 0x0001b0ff03ff79a7 */ /* 0x0005e800081000ff */
[----:B------:R-:W-:-:S04]  /*19f0*/  ISETP.NE.AND P0, PT, R10, 0x2, PT ;  /* 0x000000020a00780c */ /* 0x000fc80003f05270 */
[----:B------:R-:W-:Y:S02]  /*1a00*/  SEL R10, R10, RZ, P0 ;  /* 0x000000ff0a0a7207 */ /* 0x000fe40000000000 */
[----:B--2---:R-:W-:-:S04]  /*1a10*/  SEL R3, RZ, 0x1, P0 ;  /* 0x00000001ff037807 */ /* 0x004fc80000000000 */
[----:B------:R-:W-:-:S07]  /*1a20*/  LOP3.LUT R8, R8, R3, RZ, 0x3c, !PT ;  /* 0x0000000308087212 */ /* 0x000fce00078e3cff */
.L_x_24:
[----:B------:R-:W-:Y:S01]  /*1a30*/  UMOV UR6, 0x400 ;  /* 0x0000040000067882 */ /* 0x000fe20000000000 */
[----:B------:R-:W-:Y:S01]  /*1a40*/  LEA.HI R3, R21, R21, RZ, 0x1 ;  /* 0x0000001515037211 */ /* 0x000fe200078f08ff */
[----:B-1----:R-:W-:Y:S01]  /*1a50*/  ULEA UR6, UR37, UR6, 0x18 ;  /* 0x0000000625067291 */ /* 0x002fe2000f8ec0ff */
[----:B------:R-:W-:Y:S01]  /*1a60*/  SHF.L.U32 R2, R15, 0x1f, RZ ;  /* 0x0000001f0f027819 */ /* 0x000fe200000006ff */
[----:B------:R-:W-:Y:S01]  /*1a70*/  UISETP.GE.U32.AND UP0, UPT, UR4, 0x7f, UPT ;  /* 0x0000007f0400788c */ /* 0x000fe2000bf06070 */
[----:B------:R-:W-:Y:S01]  /*1a80*/  R2UR UR35, R16 ;  /* 0x00000000102372ca */ /* 0x000fe200000e0000 */
[----:B------:R-:W-:Y:S01]  /*1a90*/  ULEA UR8, UR23, UR6, 0x3 ;  /* 0x0000000617087291 */ /* 0x000fe2000f8e18ff */
[----:B------:R-:W-:Y:S01]  /*1aa0*/  IMAD.SHL.U32 R3, R3, 0x40, RZ ;  /* 0x0000004003037824 */ /* 0x000fe200078e00ff */
[----:B------:R-:W-:Y:S01]  /*1ab0*/  R2UR UR11, R17 ;  /* 0x00000000110b72ca */ /* 0x000fe200000e0000 */
[----:B------:R-:W-:-:S03]  /*1ac0*/  UMOV UR25, URZ ;  /* 0x000000ff00197c82 */ /* 0x000fc60008000000 */
[----:B------:R-:W-:-:S03]  /*1ad0*/  LOP3.LUT R3, R3, 0xffffff80, RZ, 0xc0, !PT ;  /* 0xffffff8003037812 */ /* 0x000fc600078ec0ff */
[----:B------:R1:W2:Y:S01]  /*1ae0*/  SYNCS.PHASECHK.TRANS64.TRYWAIT P0, [UR8+0x88], R2 ;  /* 0x00008802ff0075a7 */ /* 0x0002a20008001108 */
[----:B------:R-:W-:Y:S02]  /*1af0*/  R2UR UR9, R3 ;  /* 0x00000000030972ca */ /* 0x000fe400000e0000 */
[----:B------:R-:W-:-:S11]  /*1b00*/  R2UR UR8, R20 ;  /* 0x00000000140872ca */ /* 0x000fd600000e0000 */
[----:B------:R-:W-:Y:S02]  /*1b10*/  ULOP3.LUT UR35, UR9, 0x40, UR35, 0xf8, !UPT ;  /* 0x0000004009237892 */ /* 0x000fe4000f8ef823 */
[----:B------:R-:W-:Y:S01]  /*1b20*/  ULEA UR11, UR8, UR11, 0x6 ;  /* 0x0000000b080b7291 */ /* 0x000fe2000f8e30ff */
[----:B------:R-:W-:Y:S11]  /*1b30*/  BRA.U !UP0, `(.L_x_26) ;  /* 0x0000000108c07547 */ /* 0x000ff6000b800000 */
[----:B------:R-:W-:Y:S01]  /*1b40*/  UMOV UR16, UR21 ;  /* 0x0000001500107c82 */ /* 0x000fe20008000000 */
[----:B------:R-:W-:Y:S01]  /*1b50*/  UMOV UR17, UR23 ;  /* 0x0000001700117c82 */ /* 0x000fe20008000000 */
[----:B------:R-:W-:-:S05]  /*1b60*/  UMOV UR34, URZ ;  /* 0x000000ff00227c82 */ /* 0x000fca0008000000 */
.L_x_32:
[----:B------:R-:W-:Y:S01]  /*1b70*/  ULEA UR33, UR17, UR6, 0x3 ;  /* 0x0000000611217291 */ /* 0x000fe2000f8e18ff */
[----:B------:R-:W-:Y:S01]  /*1b80*/  @P5 MOV R3, 0x6000 ;  /* 0x0000600000035802 */ /* 0x000fe20000000f00 */
[----:B-12-4-:R-:W-:Y:S10]  /*1b90*/  @P0 BRA `(.L_x_27) ;  /* 0x00000000000c0947 */ /* 0x016ff40003800000 */
[----:B------:R-:W-:-:S04]  /*1ba0*/  SHF.L.U32 R5, R15, 0x1f, RZ ;  /* 0x0000001f0f057819 */ /* 0x000fc800000006ff */
[----:B------:R-:W2:Y:S02]  /*1bb0*/  SYNCS.PHASECHK.TRANS64.TRYWAIT P0, [UR33+0x88], R5 ;  /* 0x00008805ff0075a7 */ /* 0x000ea40008001121 */
[----:B--2---:R-:W-:Y:S05]  /*1bc0*/  @!P0 BRA `(.L_x_28) ;  /* 0x0000006000ec8947 */ /* 0x004fea0003800000 */
.L_x_27:
[----:B------:R2:W-:Y:S01]  /*1bd0*/  @P5 SYNCS.ARRIVE.TRANS64 RZ, [UR33], R3 ;  /* 0x00000003ffff59a7 */ /* 0x0005e20008000021 */
[----:B------:R-:W-:Y:S02]  /*1be0*/  ULOP3.LUT UR8, UR22, 0x2, URZ, 0xfc, !UPT ;  /* 0x0000000216087892 */ /* 0x000fe4000f8efcff */
[----:B------:R-:W-:Y:S02]  /*1bf0*/  UIADD3 UR16, UPT, UPT, UR16, 0x1, URZ ;  /* 0x0000000110107890 */ /* 0x000fe4000fffe0ff */
[----:B------:R-:W-:Y:S02]  /*1c00*/  UISETP.NE.AND UP0, UPT, UR8, 0x2, UPT ;  /* 0x000000020800788c */ /* 0x000fe4000bf05270 */
[----:B------:R-:W-:-:S07]  /*1c10*/  UISETP.NE.AND UP2, UPT, UR16, 0x1, UPT ;  /* 0x000000011000788c */ /* 0x000fce000bf45270 */
[----:B------:R-:W-:Y:S05]  /*1c20*/  BRA.U UP0, `(.L_x_29) ;  /* 0x0000000100047547 */ /* 0x000fea000b800000 */
[----:B------:R-:W-:Y:S05]  /*1c30*/  BPT.TRAP 0x1 ;  /* 0x000000040000795c */ /* 0x000fea0000300000 */
.L_x_29:
[----:B------:R-:W-:Y:S04]  /*1c40*/  BSSY.RECONVERGENT B0, `(.L_x_30) ;  /* 0x0000003000007945 */ /* 0x000fe80003800200 */
[----:B------:R-:W-:Y:S05]  /*1c50*/  @!P4 BRA `(.L_x_31) ;  /* 0x000000000004c947 */ /* 0x000fea0003800000 */
[----:B------:R-:W-:Y:S05]  /*1c60*/  BPT.TRAP 0x1 ;  /* 0x000000040000795c */ /* 0x000fea0000300000 */
.L_x_31:
[----:B------:R-:W-:Y:S05]  /*1c70*/  BSYNC.RECONVERGENT B0 ;  /* 0x0000000000007941 */ /* 0x000fea0003800200 */
.L_x_30:
[----:B------:R-:W-:Y:S02]  /*1c80*/  UIADD3 UR23, UPT, UPT, UR17, 0x1, URZ ;  /* 0x0000000111177890 */ /* 0x000fe4000fffe0ff */
[----:B------:R-:W-:Y:S02]  /*1c90*/  ULEA UR32, UR17, UR6, 0xd ;  /* 0x0000000611207291 */ /* 0x000fe4000f8e68ff */
[----:B------:R-:W-:Y:S02]  /*1ca0*/  UISETP.NE.AND UP0, UPT, UR23, 0x11, UPT ;  /* 0x000000111700788c */ /* 0x000fe4000bf05270 */
[----:B------:R-:W-:Y:S02]  /*1cb0*/  UIADD3 UR28, UP1, UPT, UR14, 0x80, URZ ;  /* 0x000000800e1c7890 */ /* 0x000fe4000ff3e0ff */
[----:B------:R-:W-:Y:S02]  /*1cc0*/  USEL UR9, URZ, 0x1, UP0 ;  /* 0x00000001ff097887 */ /* 0x000fe40008000000 */
[----:B------:R-:W-:-:S02]  /*1cd0*/  USEL UR23, UR23, URZ, UP0 ;  /* 0x000000ff17177287 */ /* 0x000fc40008000000 */
[----:B------:R-:W-:Y:S02]  /*1ce0*/  UIADD3 UR26, UP0, UPT, UR14, 0x180, URZ ;  /* 0x000001800e1a7890 */ /* 0x000fe4000ff1e0ff */
[----:B------:R-:W-:Y:S01]  /*1cf0*/  ULEA UR8, UR23, UR6, 0x3 ;  /* 0x0000000617087291 */ /* 0x000fe2000f8e18ff */
[----:B------:R-:W-:Y:S01]  /*1d00*/  LOP3.LUT R15, R15, UR9, RZ, 0x3c, !PT ;  /* 0x000000090f0f7c12 */ /* 0x000fe2000f8e3cff */
[----:B------:R-:W-:Y:S02]  /*1d10*/  ULOP3.LUT UR33, UR33, 0xfefffff8, URZ, 0xc0, !UPT ;  /* 0xfefffff821217892 */ /* 0x000fe4000f8ec0ff */
[----:B------:R-:W-:Y:S01]  /*1d20*/  UIADD3.X UR29, UPT, UPT, URZ, UR15, URZ, UP1, !UPT ;  /* 0x0000000fff1d7290 */ /* 0x000fe20008ffe4ff */
[----:B-1----:R-:W-:Y:S01]  /*1d30*/  SHF.L.U32 R2, R15, 0x1f, RZ ;  /* 0x0000001f0f027819 */ /* 0x002fe200000006ff */
[----:B------:R-:W-:Y:S02]  /*1d40*/  UIADD3 UR32, UPT, UPT, UR32, 0x3400, URZ ;  /* 0x0000340020207890 */ /* 0x000fe4000fffe0ff */
[----:B------:R-:W-:Y:S01]  /*1d50*/  UIADD3.X UR27, UPT, UPT, URZ, UR15, URZ, UP0, !UPT ;  /* 0x0000000fff1b7290 */ /* 0x000fe200087fe4ff */
[----:B------:R4:W1:Y:S01]  /*1d60*/  SYNCS.PHASECHK.TRANS64.TRYWAIT P0, [UR8+0x88], R2 ;  /* 0x00008802ff0075a7 */ /* 0x0008620008001108 */
[----:B------:R-:W-:Y:S01]  /*1d70*/  ULEA UR8, UR17, UR6, 0xc ;  /* 0x0000000611087291 */ /* 0x000fe2000f8e60ff */
[----:B------:R-:W-:Y:S01]  /*1d80*/  UMOV UR18, 0x0 ;  /* 0x0000000000127882 */ /* 0x000fe20000000000 */
[----:B------:R-:W-:-:S02]  /*1d90*/  UMOV UR19, 0x10000000 ;  /* 0x1000000000137882 */ /* 0x000fc40000000000 */
[----:B------:R-:W-:Y:S01]  /*1da0*/  UIADD3 UR8, UPT, UPT, UR8, 0x25400, URZ ;  /* 0x0002540008087890 */ /* 0x000fe2000fffe0ff */
[----:B------:R2:W-:Y:S01]  /*1db0*/  UTMALDG.3D.2CTA [UR32], [UR28], desc[UR18] ;  /* 0x000012201c0075b4 */ /* 0x0005e20008211000 */
[----:B------:R-:W-:Y:S01]  /*1dc0*/  UMOV UR10, UR34 ;  /* 0x00000022000a7c82 */ /* 0x000fe20008000000 */
[----:B------:R-:W-:Y:S01]  /*1dd0*/  UMOV UR12, UR36 ;  /* 0x00000024000c7c82 */ /* 0x000fe20008000000 */
[----:B------:R-:W-:Y:S01]  /*1de0*/  UMOV UR9, UR33 ;  /* 0x0000002100097c82 */ /* 0x000fe20008000000 */
[----:B------:R-:W-:Y:S01]  /*1df0*/  UMOV UR25, UR13 ;  /* 0x0000000d00197c82 */ /* 0x000fe20008000000 */
[----:B------:R-:W-:-:S03]  /*1e00*/  UMOV UR17, UR23 ;  /* 0x0000001700117c82 */ /* 0x000fc60008000000 */
[----:B------:R4:W-:Y:S01]  /*1e10*/  UTMALDG.3D.2CTA [UR8], [UR26], desc[UR18] ;  /* 0x000012081a0075b4 */ /* 0x0009e20008211000 */
[----:B--2---:R-:W-:Y:S01]  /*1e20*/  UIADD3 UR34, UPT, UPT, UR34, 0x40, URZ ;  /* 0x0000004022227890 */ /* 0x004fe2000fffe0ff */
[----:B------:R-:W-:Y:S11]  /*1e30*/  BRA.U UP2, `(.L_x_32) ;  /* 0xfffffffd024c7547 */ /* 0x000ff6000b83ffff */
.L_x_26:
[----:B----4-:R-:W-:Y:S01]  /*1e40*/  ULEA UR8, UR23, UR6, 0x3 ;  /* 0x0000000617087291 */ /* 0x010fe2000f8e18ff */
[----:B-1----:R-:W-:Y:S01]  /*1e50*/  SHF.L.U32 R2, R15, 0x1f, RZ ;  /* 0x0000001f0f027819 */ /* 0x002fe200000006ff */
[----:B------:R-:W-:Y:S01]  /*1e60*/  @!P1 SYNCS.ARRIVE.TRANS64.A1T0 RZ, [UR6+0x148], RZ ;  /* 0x000148ffffff99a7 */ /* 0x000fe20008100006 */
[----:B------:R-:W-:-:S06]  /*1e70*/  UISETP.GT.AND UP0, UPT, UR7, UR5, UPT ;  /* 0x000000050700728c */ /* 0x000fcc000bf04270 */
[----:B--2---:R1:W2:Y:S03]  /*1e80*/  SYNCS.PHASECHK.TRANS64.TRYWAIT P0, [UR8+0x88], R2 ;  /* 0x00008802ff0075a7 */ /* 0x0042a60008001108 */
[----:B------:R-:W-:Y:S05]  /*1e90*/  BRA.U !UP0, `(.L_x_33) ;  /* 0x0000000108c07547 */ /* 0x000fea000b800000 */
[----:B------:R-:W-:Y:S01]  /*1ea0*/  UIADD3 UR26, UPT, UPT, UR24, UR25, URZ ;  /* 0x00000019181a7290 */ /* 0x000fe2000fffe0ff */
[----:B------:R-:W-:-:S11]  /*1eb0*/  UMOV UR27, UR23 ;  /* 0x00000017001b7c82 */ /* 0x000fd60008000000 */
.L_x_39:
[----:B------:R-:W-:Y:S01]  /*1ec0*/  ULEA UR17, UR27, UR6, 0x3 ;  /* 0x000000061b117291 */ /* 0x000fe2000f8e18ff */
[----:B--2---:R-:W-:Y:S01]  /*1ed0*/  @P5 MOV R3, 0x6000 ;  /* 0x0000600000035802 */ /* 0x004fe20000000f00 */
[----:B-12---:R-:W-:Y:S10]  /*1ee0*/  @P0 BRA `(.L_x_34) ;  /* 0x00000000000c0947 */ /* 0x006ff40003800000 */
[----:B------:R-:W-:-:S04]  /*1ef0*/  SHF.L.U32 R5, R15, 0x1f, RZ ;  /* 0x0000001f0f057819 */ /* 0x000fc800000006ff */
[----:B------:R-:W2:Y:S02]  /*1f00*/  SYNCS.PHASECHK.TRANS64.TRYWAIT P0, [UR17+0x88], R5 ;  /* 0x00008805ff0075a7 */ /* 0x000ea40008001111 */
[----:B--2---:R-:W-:Y:S05]  /*1f10*/  @!P0 BRA `(.L_x_35) ;  /* 0x0000006000308947 */ /* 0x004fea0003800000 */
.L_x_34:
[----:B------:R2:W-:Y:S01]  /*1f20*/  @P5 SYNCS.ARRIVE.TRANS64 RZ, [UR17], R3 ;  /* 0x00000003ffff59a7 */ /* 0x0005e20008000011 */
[----:B------:R-:W-:-:S04]  /*1f30*/  ULOP3.LUT UR8, UR22, 0x2, URZ, 0xfc, !UPT ;  /* 0x0000000216087892 */ /* 0x000fc8000f8efcff */
[----:B------:R-:W-:-:S09]  /*1f40*/  UISETP.NE.AND UP0, UPT, UR8, 0x2, UPT ;  /* 0x000000020800788c */ /* 0x000fd2000bf05270 */
[----:B------:R-:W-:Y:S05]  /*1f50*/  BRA.U UP0, `(.L_x_36) ;  /* 0x0000000100047547 */ /* 0x000fea000b800000 */
[----:B------:R-:W-:Y:S05]  /*1f60*/  BPT.TRAP 0x1 ;  /* 0x000000040000795c */ /* 0x000fea0000300000 */
.L_x_36:
[----:B------:R-:W-:Y:S04]  /*1f70*/  BSSY.RECONVERGENT B0, `(.L_x_37) ;  /* 0x0000003000007945 */ /* 0x000fe80003800200 */
[----:B------:R-:W-:Y:S05]  /*1f80*/  @!P4 BRA `(.L_x_38) ;  /* 0x000000000004c947 */ /* 0x000fea0003800000 */
[----:B------:R-:W-:Y:S05]  /*1f90*/  BPT.TRAP 0x1 ;  /* 0x000000040000795c */ /* 0x000fea0000300000 */
.L_x_38:
[----:B------:R-:W-:Y:S05]  /*1fa0*/  BSYNC.RECONVERGENT B0 ;  /* 0x0000000000007941 */ /* 0x000fea0003800200 */
.L_x_37:
        /* <DEDUP_REMOVED lines=9> */
[----:B------:R-:W-:Y:S02]  /*2040*/  USHF.L.U32 UR18, UR25, 0x6, URZ ;  /* 0x0000000619127899 */ /* 0x000fe400080006ff */
[----:B------:R-:W-:Y:S01]  /*2050*/  ULOP3.LUT UR17, UR17, 0xfefffff8, URZ, 0xc0, !UPT ;  /* 0xfefffff811117892 */ /* 0x000fe2000f8ec0ff */
[----:B-1----:R-:W-:Y:S01]  /*2060*/  SHF.L.U32 R2, R15, 0x1f, RZ ;  /* 0x0000001f0f027819 */ /* 0x002fe200000006ff */
[----:B------:R-:W-:Y:S02]  /*2070*/  UIADD3 UR16, UPT, UPT, UR16, 0x3400, URZ ;  /* 0x0000340010107890 */ /* 0x000fe4000fffe0ff */
[----:B------:R-:W-:Y:S01]  /*2080*/  UIADD3.X UR33, UPT, UPT, URZ, UR15, URZ, UP1, !UPT ;  /* 0x0000000fff217290 */ /* 0x000fe20008ffe4ff */
[----:B------:R4:W1:Y:S01]  /*2090*/  SYNCS.PHASECHK.TRANS64.TRYWAIT P0, [UR8+0x88], R2 ;  /* 0x00008802ff0075a7 */ /* 0x0008620008001108 */
[----:B------:R-:W-:-:S02]  /*20a0*/  ULEA UR8, UR27, UR6, 0xc ;  /* 0x000000061b087291 */ /* 0x000fc4000f8e60ff */
[----:B------:R-:W-:Y:S02]  /*20b0*/  UIADD3.X UR31, UPT, UPT, URZ, UR15, URZ, UP0, !UPT ;  /* 0x0000000fff1f7290 */ /* 0x000fe400087fe4ff */
[----:B------:R-:W-:Y:S01]  /*20c0*/  UIADD3 UR8, UPT, UPT, UR8, 0x25400, URZ ;  /* 0x0002540008087890 */ /* 0x000fe2000fffe0ff */
[----:B------:R-:W-:Y:S01]  /*20d0*/  UMOV UR28, 0x0 ;  /* 0x00000000001c7882 */ /* 0x000fe20000000000 */
[----:B------:R-:W-:Y:S01]  /*20e0*/  UMOV UR29, 0x10000000 ;  /* 0x10000000001d7882 */ /* 0x000fe20000000000 */
[----:B------:R-:W-:Y:S01]  /*20f0*/  UMOV UR19, UR35 ;  /* 0x0000002300137c82 */ /* 0x000fe20008000000 */
[----:B------:R-:W-:Y:S01]  /*2100*/  UMOV UR20, UR36 ;  /* 0x0000002400147c82 */ /* 0x000fe20008000000 */
[----:B------:R-:W-:Y:S01]  /*2110*/  UMOV UR12, UR36 ;  /* 0x00000024000c7c82 */ /* 0x000fe20008000000 */
[----:B------:R-:W-:Y:S01]  /*2120*/  UMOV UR9, UR17 ;  /* 0x0000001100097c82 */ /* 0x000fe20008000000 */
[----:B------:R-:W-:Y:S01]  /*2130*/  UMOV UR10, UR18 ;  /* 0x00000012000a7c82 */ /* 0x000fe20008000000 */
[----:B------:R4:W-:Y:S01]  /*2140*/  UTMALDG.3D.2CTA [UR16], [UR32], desc[UR28] ;  /* 0x00001c10200075b4 */ /* 0x0009e20008211000 */
[----:B------:R-:W-:Y:S01]  /*2150*/  UIADD3 UR25, UPT, UPT, UR25, 0x1, URZ ;  /* 0x0000000119197890 */ /* 0x000fe2000fffe0ff */
[----:B------:R-:W-:-:S03]  /*2160*/  UMOV UR27, UR23 ;  /* 0x00000017001b7c82 */ /* 0x000fc60008000000 */
[----:B------:R-:W-:Y:S01]  /*2170*/  UISETP.NE.AND UP0, UPT, UR25, UR26, UPT ;  /* 0x0000001a1900728c */ /* 0x000fe2000bf05270 */
[----:B------:R4:W-:Y:S08]  /*2180*/  UTMALDG.3D.2CTA [UR8], [UR30], desc[UR28] ;  /* 0x00001c081e0075b4 */ /* 0x0009f00008211000 */
[----:B----4-:R-:W-:Y:S05]  /*2190*/  BRA.U UP0, `(.L_x_39) ;  /* 0xfffffffd00487547 */ /* 0x010fea000b83ffff */
.L_x_33:
[----:B-1----:R-:W-:Y:S01]  /*21a0*/  LEA R2, R14, UR6, 0x3 ;  /* 0x000000060e027c11 */ /* 0x002fe2000f8e18ff */
[----:B------:R-:W-:Y:S01]  /*21b0*/  NOP ;  /* 0x0000000000007918 */ /* 0x000fe20000000000 */
[----:B--2---:R-:W-:Y:S02]  /*21c0*/  SHF.L.U32 R3, R12, 0x1f, RZ ;  /* 0x0000001f0c037819 */ /* 0x004fe400000006ff */
[----:B------:R-:W-:Y:S02]  /*21d0*/  LEA R4, R14, UR6, 0x4 ;  /* 0x000000060e047c11 */ /* 0x000fe4000f8e20ff */
[----:B------:R-:W1:Y:S02]  /*21e0*/  SYNCS.PHASECHK.TRANS64.TRYWAIT P0, [R2+URZ+0x150], R3 ;  /* 0x00015003020075a7 */ /* 0x000e6400080011ff */
[----:B-1----:R-:W-:Y:S05]  /*21f0*/  @!P0 BRA `(.L_x_40) ;  /* 0x0000005c00908947 */ /* 0x002fea0003800000 */
.L_x_150:
[----:B------:R-:W2:Y:S01]  /*2200*/  LDS.128 R4, [R4+0x1e0] ;  /* 0x0001e00004047984 */ /* 0x000ea20000000c00 */
[----:B------:R-:W-:Y:S01]  /*2210*/  ISETP.GE.AND P0, PT, R26, 0x1, PT ;  /* 0x000000011a00780c */ /* 0x000fe20003f06270 */
[----:B-1----:R-:W-:Y:S01]  /*2220*/  VIADD R2, R2, 0x160 ;  /* 0x0000016002027836 */ /* 0x002fe20000000000 */
[----:B------:R-:W-:Y:S01]  /*2230*/  @!PT LDS RZ, [RZ] ;  /* 0x00000000fffff984 */ /* 0x000fe20000000800 */
[----:B------:R-:W-:Y:S01]  /*2240*/  @!PT LDS RZ, [RZ] ;  /* 0x00000000fffff984 */ /* 0x000fe20000000800 */
[----:B------:R-:W-:Y:S01]  /*2250*/  @!PT LDS RZ, [RZ] ;  /* 0x00000000fffff984 */ /* 0x000fe20000000800 */
[----:B------:R-:W-:Y:S01]  /*2260*/  @!PT LDS RZ, [RZ] ;  /* 0x00000000fffff984 */ /* 0x000fe20000000800 */
[----:B------:R1:W-:Y:S06]  /*2270*/  MEMBAR.ALL.CTA ;  /* 0x0000000000007992 */ /* 0x0003ec0000008000 */
[----:B-1----:R-:W1:Y:S01]  /*2280*/  FENCE.VIEW.ASYNC.S ;  /* 0x00000000000073c6 */ /* 0x002e620000000000 */
[----:B------:R-:W-:-:S04]  /*2290*/  PRMT R2, RZ, 0x654, R2 ;  /* 0x00000654ff027816 */ /* 0x000fc80000000002 */
[----:B-1----:R1:W-:Y:S01]  /*22a0*/  SYNCS.ARRIVE.TRANS64.RED.A1T0 RZ, [R2+URZ], RZ ;  /* 0x000000ff02ff79a7 */ /* 0x0023e200081004ff */
[----:B--2---:R-:W-:-:S13]  /*22b0*/  LOP3.LUT P2, RZ, R6, 0x1, RZ, 0xc0, !PT ;  /* 0x0000000106ff7812 */ /* 0x004fda000784c0ff */
[----:B------:R-:W-:Y:S01]  /*22c0*/  @P2 SHF.R.U32.HI R3, RZ, 0x10, R5 ;  /* 0x00000010ff032819 */ /* 0x000fe20000011605 */
[----:B------:R-:W-:Y:S01]  /*22d0*/  VOTEU.ANY UP0, P2 ;  /* 0x0000000000ff7886 */ /* 0x000fe20001000100 */
[----:B------:R-:W-:Y:S02]  /*22e0*/  @P2 MOV R13, R4 ;  /* 0x00000004000d2202 */ /* 0x000fe40000000f00 */
[----:B------:R-:W-:Y:S02]  /*22f0*/  @P2 R2UR.BROADCAST UR8, R3 ;  /* 0x00000000030822ca */ /* 0x000fe400008e0000 */
[----:B------:R-:W-:-:S11]  /*2300*/  @P2 LOP3.LUT R11, R5, 0xffff, RZ, 0xc0, !PT ;  /* 0x0000ffff050b2812 */ /* 0x000fd600078ec0ff */
[----:B------:R-:W-:Y:S01]  /*2310*/  @UP0 UMOV UR36, UR8 ;  /* 0x0000000800240c82 */ /* 0x000fe20008000000 */
[----:B-1----:R-:W-:Y:S05]  /*2320*/  @!P0 BRA `(.L_x_41) ;  /* 0x0000000000b88947 */ /* 0x002fea0003800000 */
[----:B------:R-:W3:Y:S01]  /*2330*/  LDC.64 R4, c[0x0][0xb18] ;  /* 0x0002c600ff047b82 */ /* 0x000ee20000000a00 */
[----:B------:R-:W-:-:S07]  /*2340*/  ISETP.NE.AND P3, PT, R26, 0x1, PT ;  /* 0x000000011a00780c */ /* 0x000fce0003f65270 */
[----:B------:R-:W1:Y:S08]  /*2350*/  LDC.64 R6, c[0x0][0xb10] ;  /* 0x0002c400ff067b82 */ /* 0x000e700000000a00 */
[----:B------:R-:W2:Y:S08]  /*2360*/  LDC R18, c[0x0][0xb20] ;  /* 0x0002c800ff127b82 */ /* 0x000eb00000000800 */
[----:B------:R-:W4:Y:S01]  /*2370*/  LDC R20, c[0x0][0xb0c] ;  /* 0x0002c300ff147b82 */ /* 0x000f220000000800 */
[----:B---3--:R-:W-:Y:S01]  /*2380*/  IMAD.HI.U32 R19, R0, R5, RZ ;  /* 0x0000000500137227 */ /* 0x008fe200078e00ff */
[----:B------:R-:W-:-:S03]  /*2390*/  ISETP.NE.AND P0, PT, R4, 0x1, PT ;  /* 0x000000010400780c */ /* 0x000fc60003f05270 */
[----:B------:R-:W-:-:S03]  /*23a0*/  IMAD.HI.U32 R5, R11, R5, RZ ;  /* 0x000000050b057227 */ /* 0x000fc600078e00ff */
[----:B------:R-:W3:Y:S01]  /*23b0*/  LDC.64 R2, c[0x0][0xb28] ;  /* 0x0002ca00ff027b82 */ /* 0x000ee20000000a00 */
[----:B-1----:R-:W-:-:S04]  /*23c0*/  IMAD.HI.U32 R22, R9, R6, RZ ;  /* 0x0000000609167227 */ /* 0x002fc800078e00ff */
[----:B------:R-:W-:Y:S01]  /*23d0*/  IMAD.HI.U32 R24, R13, R6, RZ ;  /* 0x000000060d187227 */ /* 0x000fe200078e00ff */
[----:B------:R-:W-:Y:S02]  /*23e0*/  SHF.R.U32.HI R22, RZ, R7, R22 ;  /* 0x00000007ff167219 */ /* 0x000fe40000011616 */
[-C--:B--2---:R-:W-:Y:S02]  /*23f0*/  SHF.R.U32.HI R19, RZ, R18.reuse, R19 ;  /* 0x00000012ff137219 */ /* 0x084fe40000011613 */
[----:B------:R-:W-:Y:S02]  /*2400*/  SHF.R.U32.HI R18, RZ, R18, R5 ;  /* 0x00000012ff127219 */ /* 0x000fe40000011605 */
[----:B------:R-:W-:Y:S02]  /*2410*/  SEL R19, R0, R19, !P0 ;  /* 0x0000001300137207 */ /* 0x000fe40004000000 */
[----:B------:R-:W-:Y:S02]  /*2420*/  SHF.R.U32.HI R24, RZ, R7, R24 ;  /* 0x00000007ff187219 */ /* 0x000fe40000011618 */
[----:B----4-:R-:W-:-:S02]  /*2430*/  ISETP.NE.AND P1, PT, R20, 0x1, PT ;  /* 0x000000011400780c */ /* 0x010fc40003f25270 */
[----:B------:R-:W-:Y:S02]  /*2440*/  SEL R5, R11, R18, !P0 ;  /* 0x000000120b057207 */ /* 0x000fe40004000000 */
[----:B------:R-:W-:Y:S02]  /*2450*/  SEL R21, R9, R22, !P1 ;  /* 0x0000001609157207 */ /* 0x000fe40004800000 */
[----:B------:R-:W-:Y:S01]  /*2460*/  SEL R7, R13, R24, !P1 ;  /* 0x000000180d077207 */ /* 0x000fe20004800000 */
[----:B---3--:R-:W-:-:S04]  /*2470*/  IMAD.HI.U32 R22, R19, R2, RZ ;  /* 0x0000000213167227 */ /* 0x008fc800078e00ff */
[----:B------:R-:W-:Y:S01]  /*2480*/  IMAD.HI.U32 R6, R21, R2, RZ ;  /* 0x0000000215067227 */ /* 0x000fe200078e00ff */
[----:B------:R-:W-:-:S04]  /*2490*/  @P3 SHF.R.U32.HI R19, RZ, R3, R22 ;  /* 0x00000003ff133219 */ /* 0x000fc80000011616 */
        /* <DEDUP_REMOVED lines=8> */
[----:B------:R-:W-:-:S04]  /*2520*/  @!P0 IMAD.HI.U32 R18, R7, R2, RZ ;  /* 0x0000000207128227 */ /* 0x000fc800078e00ff */
[----:B------:R-:W-:Y:S01]  /*2530*/  IMAD.MOV R2, RZ, RZ, -R6 ;  /* 0x000000ffff027224 */ /* 0x000fe200078e0a06 */
[----:B------:R-:W-:-:S03]  /*2540*/  @!P0 SHF.R.U32.HI R18, RZ, R3, R18 ;  /* 0x00000003ff128219 */ /* 0x000fc60000011612 */
[----:B------:R-:W-:Y:S01]  /*2550*/  IMAD R2, R26, R2, R5 ;  /* 0x000000021a027224 */ /* 0x000fe200078e0205 */
[----:B------:R-:W-:Y:S02]  /*2560*/  @!P0 SEL R3, R7, R18, !P3 ;  /* 0x0000001207038207 */ /* 0x000fe40005800000 */
[----:B------:R-:W-:-:S03]  /*2570*/  IADD3 R18, PT, PT, -R5, RZ, RZ ;  /* 0x000000ff05127210 */ /* 0x000fc60007ffe1ff */
[--C-:B------:R-:W-:Y:S02]  /*2580*/  @!P0 IMAD.IADD R6, R6, 0x1, -R3.reuse ;  /* 0x0000000106068824 */ /* 0x100fe400078e0a03 */
[----:B------:R-:W-:Y:S01]  /*2590*/  @!P0 IMAD R3, R2, R21, R3 ;  /* 0x0000001502038224 */ /* 0x000fe200078e0203 */
[----:B------:R-:W-:Y:S01]  /*25a0*/  IADD3 R2, PT, PT, -R7, RZ, RZ ;  /* 0x000000ff07027210 */ /* 0x000fe20007ffe1ff */
[----:B------:R-:W-:Y:S02]  /*25b0*/  @!P0 IMAD R5, R26, R6, R7 ;  /* 0x000000061a058224 */ /* 0x000fe400078e0207 */
[----:B------:R-:W-:Y:S02]  /*25c0*/  IMAD R11, R4, R18, R11 ;  /* 0x00000012040b7224 */ /* 0x000fe400078e020b */
[----:B------:R-:W-:Y:S02]  /*25d0*/  @!P0 IMAD.MOV.U32 R7, RZ, RZ, R3 ;  /* 0x000000ffff078224 */ /* 0x000fe400078e0003 */
[----:B------:R-:W-:-:S02]  /*25e0*/  IMAD R2, R20, R2, R13 ;  /* 0x0000000214027224 */ /* 0x000fc400078e020d */
[----:B------:R-:W-:Y:S02]  /*25f0*/  IMAD R11, R5, R4, R11 ;  /* 0x00000004050b7224 */ /* 0x000fe400078e020b */
[----:B------:R-:W-:Y:S02]  /*2600*/  IMAD R13, R7, R20, R2 ;  /* 0x00000014070d7224 */ /* 0x000fe400078e0202 */
.L_x_41:
[----:B------:R-:W1:Y:S02]  /*2610*/  LDCU UR8, c[0x0][0xb30] ;  /* 0x00016600ff0877ac */ /* 0x000e640008000800 */
[----:B-1----:R-:W-:-:S09]  /*2620*/  UISETP.NE.AND UP0, UPT, UR8, 0x1, UPT ;  /* 0x000000010800788c */ /* 0x002fd2000bf05270 */
[----:B------:R-:W-:Y:S05]  /*2630*/  BRA.U UP0, `(.L_x_42) ;  /* 0x0000000100407547 */ /* 0x000fea000b800000 */
[----:B------:R-:W1:Y:S08]  /*2640*/  LDC.64 R4, c[0x0][0xb10] ;  /* 0x0002c400ff047b82 */ /* 0x000e700000000a00 */
[----:B------:R-:W2:Y:S08]  /*2650*/  LDC.64 R2, c[0x0][0xb18] ;  /* 0x0002c600ff027b82 */ /* 0x000eb00000000a00 */
[----:B------:R-:W4:Y:S08]  /*2660*/  LDC R6, c[0x0][0xb20] ;  /* 0x0002c800ff067b82 */ /* 0x000f300000000800 */
[----:B------:R-:W3:Y:S01]  /*2670*/  LDC R18, c[0x0][0xb0c] ;  /* 0x0002c300ff127b82 */ /* 0x000ee20000000800 */
[----:B-1----:R-:W-:-:S05]  /*2680*/  IMAD.HI.U32 R4, R13, R4, RZ ;  /* 0x000000040d047227 */ /* 0x002fca00078e00ff */
[----:B------:R-:W-:Y:S01]  /*2690*/  SHF.R.U32.HI R4, RZ, R5, R4 ;  /* 0x00000005ff047219 */ /* 0x000fe20000011604 */
[----:B--2---:R-:W-:Y:S01]  /*26a0*/  IMAD.HI.U32 R3, R11, R3, RZ ;  /* 0x000000030b037227 */ /* 0x004fe200078e00ff */
[----:B------:R-:W-:-:S04]  /*26b0*/  ISETP.NE.AND P0, PT, R2, 0x1, PT ;  /* 0x000000010200780c */ /* 0x000fc80003f05270 */
[----:B----4-:R-:W-:-:S04]  /*26c0*/  SHF.R.U32.HI R6, RZ, R6, R3 ;  /* 0x00000006ff067219 */ /* 0x010fc80000011603 */
[----:B------:R-:W-:Y:S02]  /*26d0*/  SEL R3, R11, R6, !P0 ;  /* 0x000000060b037207 */ /* 0x000fe40004000000 */
[----:B---3--:R-:W-:-:S04]  /*26e0*/  ISETP.NE.AND P1, PT, R18, 0x1, PT ;  /* 0x000000011200780c */ /* 0x008fc80003f25270 */
[----:B------:R-:W-:-:S05]  /*26f0*/  SEL R4, R13, R4, !P1 ;  /* 0x000000040d047207 */ /* 0x000fca0004800000 */
[----:B------:R-:W-:Y:S02]  /*2700*/  IMAD.IADD R5, R3, 0x1, -R4 ;  /* 0x0000000103057824 */ /* 0x000fe400078e0a04 */
[----:B------:R-:W-:Y:S02]  /*2710*/  IMAD.IADD R3, R4, 0x1, -R3 ;  /* 0x0000000104037824 */ /* 0x000fe400078e0a03 */
[----:B------:R-:W-:Y:S02]  /*2720*/  IMAD R13, R5, R18, R13 ;  /* 0x00000012050d7224 */ /* 0x000fe400078e020d */
[----:B------:R-:W-:-:S07]  /*2730*/  IMAD R11, R3, R2, R11 ;  /* 0x00000002030b7224 */ /* 0x000fce00078e020b */
.L_x_42:
[----:B------:R-:W-:Y:S01]  /*2740*/  VIADD R14, R14, 0x1 ;  /* 0x000000010e0e7836 */ /* 0x000fe20000000000 */
[----:B------:R-:W-:Y:S01]  /*2750*/  PLOP3.LUT P1, PT, PT, PT, PT, 0x80, 0x8 ;  /* 0x000000000008781c */ /* 0x000fe20003f2f070 */
[----:B------:R-:W-:Y:S02]  /*2760*/  IMAD.IADD R21, R13, 0x1, R60 ;  /* 0x000000010d157824 */ /* 0x000fe400078e023c */
[----:B------:R-:W-:Y:S01]  /*2770*/  IMAD.IADD R20, R11, 0x1, R58 ;  /* 0x000000010b147824 */ /* 0x000fe200078e023a */
[----:B------:R-:W-:-:S04]  /*2780*/  ISETP.NE.AND P0, PT, R14, 0x2, PT ;  /* 0x000000020e00780c */ /* 0x000fc80003f05270 */
[----:B------:R-:W-:Y:S02]  /*2790*/  SEL R3, RZ, 0x1, P0 ;  /* 0x00000001ff037807 */ /* 0x000fe40000000000 */
[----:B------:R-:W-:Y:S02]  /*27a0*/  SEL R14, R14, RZ, P0 ;  /* 0x000000ff0e0e7207 */ /* 0x000fe40000000000 */
[----:B------:R-:W-:Y:S01]  /*27b0*/  LOP3.LUT R12, R12, R3, RZ, 0x3c, !PT ;  /* 0x000000030c0c7212 */ /* 0x000fe200078e3cff */
[----:B------:R-:W-:Y:S06]  /*27c0*/  @P2 BRA `(.L_x_43) ;  /* 0xfffffff000582947 */ /* 0x000fec000383ffff */
[----:B------:R-:W-:Y:S01]  /*27d0*/  UIADD3 UR6, UPT, UPT, UR6, 0x88, URZ ;  /* 0x0000008806067890 */ /* 0x000fe2000fffe0ff */
[----:B------:R-:W-:-:S03]  /*27e0*/  SHF.L.U32 R3, R15, 0x1f, RZ ;  /* 0x0000001f0f037819 */ /* 0x000fc600000006ff */
[----:B------:R-:W-:-:S09]  /*27f0*/  ULEA UR4, UR23, UR6, 0x3 ;  /* 0x0000000617047291 */ /* 0x000fd2000f8e18ff */
[----:B------:R-:W1:Y:S02]  /*2800*/  SYNCS.PHASECHK.TRANS64.TRYWAIT P0, [UR4], R3 ;  /* 0x00000003ff0075a7 */ /* 0x000e640008001104 */
[----:B-1----:R-:W-:Y:S05]  /*2810*/  @!P0 BRA `(.L_x_44) ;  /* 0x00000058001c8947 */ /* 0x002fea0003800000 */
.L_x_152:
[----:B------:R-:W-:-:S04]  /*2820*/  UIADD3 UR5, UPT, UPT, UR23, 0x1, URZ ;  /* 0x0000000117057890 */ /* 0x000fc8000fffe0ff */
[----:B------:R-:W-:-:S04]  /*2830*/  UISETP.NE.AND UP0, UPT, UR5, 0x11, UPT ;  /* 0x000000110500788c */ /* 0x000fc8000bf05270 */
[----:B------:R-:W-:Y:S02]  /*2840*/  USEL UR7, URZ, 0x1, UP0 ;  /* 0x00000001ff077887 */ /* 0x000fe40008000000 */
[----:B------:R-:W-:-:S04]  /*2850*/  USEL UR5, UR5, URZ, UP0 ;  /* 0x000000ff05057287 */ /* 0x000fc80008000000 */
[----:B------:R-:W-:Y:S01]  /*2860*/  ULEA UR4, UR5, UR6, 0x3 ;  /* 0x0000000605047291 */ /* 0x000fe2000f8e18ff */
[----:B------:R-:W-:-:S04]  /*2870*/  LOP3.LUT R2, R15, UR7, RZ, 0x3c, !PT ;  /* 0x000000070f027c12 */ /* 0x000fc8000f8e3cff */
[----:B-1----:R-:W-:-:S04]  /*2880*/  SHF.L.U32 R3, R2, 0x1f, RZ ;  /* 0x0000001f02037819 */ /* 0x002fc800000006ff */
[----:B------:R-:W1:Y:S02]  /*2890*/  SYNCS.PHASECHK.TRANS64.TRYWAIT P0, [UR4], R3 ;  /* 0x00000003ff0075a7 */ /* 0x000e640008001104 */
[----:B-1----:R-:W-:Y:S05]  /*28a0*/  @!P0 BRA `(.L_x_45) ;  /* 0x0000005800108947 */ /* 0x002fea0003800000 */
.L_x_154:
        /* <DEDUP_REMOVED lines=9> */
.L_x_156:
        /* <DEDUP_REMOVED lines=9> */
.L_x_158:
        /* <DEDUP_REMOVED lines=9> */
.L_x_160:
        /* <DEDUP_REMOVED lines=9> */
.L_x_162:
        /* <DEDUP_REMOVED lines=9> */
.L_x_164:
        /* <DEDUP_REMOVED lines=9> */
.L_x_166:
        /* <DEDUP_REMOVED lines=9> */
.L_x_168:
        /* <DEDUP_REMOVED lines=9> */
.L_x_170:
        /* <DEDUP_REMOVED lines=9> */
.L_x_172:
        /* <DEDUP_REMOVED lines=9> */
.L_x_174:
        /* <DEDUP_REMOVED lines=9> */
.L_x_176:
        /* <DEDUP_REMOVED lines=9> */
.L_x_178:
        /* <DEDUP_REMOVED lines=9> */
.L_x_180:
        /* <DEDUP_REMOVED lines=9> */
.L_x_182:
[----:B------:R-:W-:-:S04]  /*3090*/  UIADD3 UR5, UPT, UPT, UR5, 0x1, URZ ;  /* 0x0000000105057890 */ /* 0x000fc8000fffe0ff */
[----:B------:R-:W-:-:S04]  /*30a0*/  UISETP.NE.AND UP0, UPT, UR5, 0x11, UPT ;  /* 0x000000110500788c */ /* 0x000fc8000bf05270 */
[----:B------:R-:W-:Y:S02]  /*30b0*/  USEL UR4, URZ, 0x1, UP0 ;  /* 0x00000001ff047887 */ /* 0x000fe40008000000 */
[----:B------:R-:W-:-:S04]  /*30c0*/  USEL UR5, UR5, URZ, UP0 ;  /* 0x000000ff05057287 */ /* 0x000fc80008000000 */
[----:B------:R-:W-:Y:S01]  /*30d0*/  ULEA UR5, UR5, UR6, 0x3 ;  /* 0x0000000605057291 */ /* 0x000fe2000f8e18ff */
[----:B-1----:R-:W-:-:S04]  /*30e0*/  LOP3.LUT R3, R2, UR4, RZ, 0x3c, !PT ;  /* 0x0000000402037c12 */ /* 0x002fc8000f8e3cff */
[----:B------:R-:W-:Y:S01]  /*30f0*/  SHF.L.U32 R3, R3, 0x1f, RZ ;  /* 0x0000001f03037819 */ /* 0x000fe200000006ff */
[----:B---3--:R-:W-:-:S07]  /*3100*/  IMAD.U32 R0, RZ, RZ, UR5 ;  /* 0x00000005ff007e24 */ /* 0x008fce000f8e00ff */
.L_x_60:
[----:B-1----:R1:W2:Y:S02]  /*3110*/  SYNCS.PHASECHK.TRANS64.TRYWAIT P0, [R0+URZ], R3 ;  /* 0x00000003000075a7 */ /* 0x0022a400080011ff */
[----:B--2---:R-:W-:Y:S05]  /*3120*/  @!P0 NANOSLEEP.SYNCS 0x989680 ;  /* 0x009896800000895d */ /* 0x004fea0003900000 */
[----:B------:R-:W2:Y:S02]  /*3130*/  @!P0 SYNCS.PHASECHK.TRANS64 P0, [R0+URZ], R3 ;  /* 0x00000003000085a7 */ /* 0x000ea400080010ff */
[----:B--2---:R-:W-:Y:S05]  /*3140*/  @P0 EXIT ;  /* 0x000000000000094d */ /* 0x004fea0003800000 */
[----:B------:R-:W-:Y:S05]  /*3150*/  BRA `(.L_x_60) ;  /* 0xfffffffc00ec7947 */ /* 0x000fea000383ffff */
.L_x_23:
[----:B------:R-:W-:-:S04]  /*3160*/  UISETP.NE.AND UP1, UPT, UR37, URZ, UPT ;  /* 0x000000ff2500728c */ /* 0x000fc8000bf25270 */
[----:B------:R-:W-:-:S09]  /*3170*/  UISETP.NE.OR UP1, UPT, UR10, 0x1, UP1 ;  /* 0x000000010a00788c */ /* 0x000fd20008f25670 */
[----:B------:R-:W-:Y:S05]  /*3180*/  BRA.U UP1, `(.L_x_61) ;  /* 0x00000005014c7547 */ /* 0x000fea000b800000 */
[----:B------:R-:W-:Y:S01]  /*3190*/  HFMA2 R11, -RZ, RZ, 0, 0 ;  /* 0x00000000ff0b7431 */ /* 0x000fe200000001ff */
[----:B------:R-:W-:Y:S01]  /*31a0*/  ISETP.GE.U32.AND P2, PT, R10, 0x2, PT ;  /* 0x000000020a00780c */ /* 0x000fe20003f46070 */
[----:B------:R-:W-:Y:S01]  /*31b0*/  IMAD.MOV.U32 R12, RZ, RZ, 0x1 ;  /* 0x00000001ff0c7424 */ /* 0x000fe200078e00ff */
[----:B------:R-:W-:Y:S01]  /*31c0*/  CS2R R8, SRZ ;  /* 0x0000000000087805 */ /* 0x000fe2000001ff00 */
[----:B------:R-:W-:Y:S01]  /*31d0*/  IMAD.MOV.U32 R3, RZ, RZ, RZ ;  /* 0x000000ffff037224 */ /* 0x000fe200078e00ff */
[----:B------:R-:W-:Y:S01]  /*31e0*/  UMOV UR4, 0x400 ;  /* 0x0000040000047882 */ /* 0x000fe20000000000 */
[----:B------:R-:W-:Y:S01]  /*31f0*/  UMOV UR6, URZ ;  /* 0x000000ff00067c82 */ /* 0x000fe20008000000 */
[----:B------:R-:W-:-:S12]  /*3200*/  ULEA UR37, UR37, UR4, 0x18 ;  /* 0x0000000425257291 */ /* 0x000fd8000f8ec0ff */
.L_x_65:
[----:B------:R-:W-:Y:S02]  /*3210*/  LEA R0, R3, UR37, 0x3 ;  /* 0x0000002503007c11 */ /* 0x000fe4000f8e18ff */
[----:B------:R-:W-:-:S03]  /*3220*/  SHF.L.U32 R5, R8, 0x1f, RZ ;  /* 0x0000001f08057819 */ /* 0x000fc600000006ff */
[----:B------:R-:W-:Y:S01]  /*3230*/  VIADD R4, R0, 0x1c0 ;  /* 0x000001c000047836 */ /* 0x000fe20000000000 */
[----:B------:R-:W1:Y:S02]  /*3240*/  SYNCS.PHASECHK.TRANS64.TRYWAIT P0, [R0+URZ+0x1b0], R5 ;  /* 0x0001b005000075a7 */ /* 0x000e6400080011ff */
[----:B-1----:R-:W-:Y:S05]  /*3250*/  @!P0 BRA `(.L_x_62) ;  /* 0x00000054000c8947 */ /* 0x002fea0003800000 */
.L_x_183:
[----:B------:R-:W-:Y:S01]  /*3260*/  ULEA UR5, UR6, UR37, 0x3 ;  /* 0x0000002506057291 */ /* 0x000fe2000f8e18ff */
[----:B------:R-:W-:Y:S01]  /*3270*/  PRMT R4, RZ, 0x654, R4 ;  /* 0x00000654ff047816 */ /* 0x000fe20000000004 */
[----:B-1----:R-:W-:Y:S01]  /*3280*/  @!P2 IMAD.MOV.U32 R5, RZ, RZ, 0x10 ;  /* 0x00000010ff05a424 */ /* 0x002fe200078e00ff */
[----:B------:R-:W-:Y:S01]  /*3290*/  SHF.L.U32 R7, R12, 0x1f, RZ ;  /* 0x0000001f0c077819 */ /* 0x000fe200000006ff */
[----:B------:R-:W-:Y:S01]  /*32a0*/  UIADD3 UR4, UPT, UPT, UR5, 0x150, URZ ;  /* 0x0000015005047890 */ /* 0x000fe2000fffe0ff */
[----:B------:R1:W-:Y:S05]  /*32b0*/  SYNCS.ARRIVE.TRANS64.RED.A1T0 RZ, [R4+URZ], RZ ;  /* 0x000000ff04ff79a7 */ /* 0x0003ea00081004ff */
[----:B------:R-:W-:Y:S01]  /*32c0*/  IMAD.U32 R13, RZ, RZ, UR4 ;  /* 0x00000004ff0d7e24 */ /* 0x000fe2000f8e00ff */
[----:B------:R-:W2:Y:S04]  /*32d0*/  SYNCS.PHASECHK.TRANS64.TRYWAIT P0, [UR5+0x160], R7 ;  /* 0x00016007ff0075a7 */ /* 0x000ea80008001105 */
[----:B------:R-:W-:Y:S01]  /*32e0*/  PRMT R13, R10, 0x654, R13 ;  /* 0x000006540a0d7816 */ /* 0x000fe2000000000d */
[----:B-12---:R-:W-:Y:S06]  /*32f0*/  @!P0 BRA `(.L_x_63) ;  /* 0x0000005000f88947 */ /* 0x006fec0003800000 */
.L_x_185:
[----:B------:R-:W-:Y:S01]  /*3300*/  ULEA UR4, UR6, UR37, 0x4 ;  /* 0x0000002506047291 */ /* 0x000fe2000f8e20ff */
[----:B------:R-:W-:Y:S01]  /*3310*/  SEL R2, R13, R2, !P2 ;  /* 0x000000020d027207 */ /* 0x000fe20005000000 */
[----:B------:R-:W-:Y:S01]  /*3320*/  UIADD3 UR5, UPT, UPT, UR5, 0x150, URZ ;  /* 0x0000015005057890 */ /* 0x000fe2000fffe0ff */
[----:B-1----:R-:W-:Y:S01]  /*3330*/  LEA R0, R11, UR37, 0x3 ;  /* 0x000000250b007c11 */ /* 0x002fe2000f8e18ff */
[----:B------:R-:W-:Y:S01]  /*3340*/  UIADD3 UR4, UPT, UPT, UR4, 0x1e0, URZ ;  /* 0x000001e004047890 */ /* 0x000fe2000fffe0ff */
[----:B------:R1:W-:Y:S01]  /*3350*/  @!P2 SYNCS.ARRIVE.TRANS64.RED RZ, [R2+URZ], R5 ;  /* 0x0000000502ffa9a7 */ /* 0x0003e200080004ff */
[----:B------:R-:W-:Y:S01]  /*3360*/  UIADD3 UR6, UPT, UPT, UR6, 0x1, URZ ;  /* 0x0000000106067890 */ /* 0x000fe2000fffe0ff */
[----:B------:R-:W-:-:S03]  /*3370*/  VIADD R3, R3, 0x1 ;  /* 0x0000000103037836 */ /* 0x000fc60000000000 */
[----:B------:R-:W-:Y:S02]  /*3380*/  UISETP.NE.AND UP0, UPT, UR6, 0x2, UPT ;  /* 0x000000020600788c */ /* 0x000fe4000bf05270 */
[----:B------:R-:W-:Y:S01]  /*3390*/  ISETP.NE.AND P0, PT, R3, 0x2, PT ;  /* 0x000000020300780c */ /* 0x000fe20003f05270 */
[----:B------:R-:W-:Y:S06]  /*33a0*/  UGETNEXTWORKID.BROADCAST [UR4], [UR5] ;  /* 0x00000000040073ca */ /* 0x000fec0008000100 */
[----:B------:R-:W-:Y:S02]  /*33b0*/  USEL UR4, URZ, 0x1, UP0 ;  /* 0x00000001ff047887 */ /* 0x000fe40008000000 */
[----:B------:R-:W-:-:S04]  /*33c0*/  USEL UR6, UR6, URZ, UP0 ;  /* 0x000000ff06067287 */ /* 0x000fc80008000000 */
[----:B------:R-:W-:Y:S02]  /*33d0*/  LOP3.LUT R12, R12, UR4, RZ, 0x3c, !PT ;  /* 0x000000040c0c7c12 */ /* 0x000fe4000f8e3cff */
[----:B-1----:R-:W-:-:S04]  /*33e0*/  SHF.L.U32 R5, R9, 0x1f, RZ ;  /* 0x0000001f09057819 */ /* 0x002fc800000006ff */
[----:B------:R-:W1:Y:S02]  /*33f0*/  SYNCS.PHASECHK.TRANS64.TRYWAIT P1, [R0+URZ+0x150], R5 ;  /* 0x00015005000075a7 */ /* 0x000e6400080211ff */
[----:B-1----:R-:W-:Y:S05]  /*3400*/  @!P1 BRA `(.L_x_64) ;  /* 0x0000005000cc9947 */ /* 0x002fea0003800000 */
.L_x_186:
[----:B------:R-:W-:Y:S01]  /*3410*/  LEA R4, R11, UR37, 0x4 ;  /* 0x000000250b047c11 */ /* 0x000fe2000f8e20ff */
[----:B-1----:R-:W-:Y:S01]  /*3420*/  VIADD R0, R0, 0x160 ;  /* 0x0000016000007836 */ /* 0x002fe20000000000 */
[----:B------:R-:W-:Y:S01]  /*3430*/  SEL R3, R3, RZ, P0 ;  /* 0x000000ff03037207 */ /* 0x000fe20000000000 */
[----:B------:R-:W-:-:S03]  /*3440*/  VIADD R11, R11, 0x1 ;  /* 0x000000010b0b7836 */ /* 0x000fc60000000000 */
[----:B------:R-:W1:Y:S01]  /*3450*/  LDS.128 R4, [R4+0x1e0] ;  /* 0x0001e00004047984 */ /* 0x000e620000000c00 */
[----:B------:R-:W-:Y:S02]  /*3460*/  PRMT R0, RZ, 0x654, R0 ;  /* 0x00000654ff007816 */ /* 0x000fe40000000000 */
[C---:B------:R-:W-:Y:S01]  /*3470*/  ISETP.NE.AND P1, PT, R11.reuse, 0x2, PT ;  /* 0x000000020b00780c */ /* 0x040fe20003f25270 */
[----:B------:R-:W-:Y:S01]  /*3480*/  @!PT LDS RZ, [RZ] ;  /* 0x00000000fffff984 */ /* 0x000fe20000000800 */
[----:B------:R-:W-:Y:S01]  /*3490*/  @!PT LDS RZ, [RZ] ;  /* 0x00000000fffff984 */ /* 0x000fe20000000800 */
[----:B------:R-:W-:Y:S01]  /*34a0*/  @!PT LDS RZ, [RZ] ;  /* 0x00000000fffff984 */ /* 0x000fe20000000800 */
[----:B------:R-:W-:Y:S01]  /*34b0*/  @!PT LDS RZ, [RZ] ;  /* 0x00000000fffff984 */ /* 0x000fe20000000800 */
[----:B------:R2:W-:Y:S06]  /*34c0*/  MEMBAR.ALL.CTA ;  /* 0x0000000000007992 */ /* 0x0005ec0000008000 */
[----:B--2---:R-:W2:Y:S01]  /*34d0*/  FENCE.VIEW.ASYNC.S ;  /* 0x00000000000073c6 */ /* 0x004ea20000000000 */
[----:B------:R-:W-:Y:S01]  /*34e0*/  SEL R11, R11, RZ, P1 ;  /* 0x000000ff0b0b7207 */ /* 0x000fe20000800000 */
[----:B--2---:R2:W-:Y:S01]  /*34f0*/  SYNCS.ARRIVE.TRANS64.RED.A1T0 RZ, [R0+URZ], RZ ;  /* 0x000000ff00ff79a7 */ /* 0x0045e200081004ff */
[----:B-1----:R-:W-:-:S02]  /*3500*/  LOP3.LUT P3, RZ, R6, 0x1, RZ, 0xc0, !PT ;  /* 0x0000000106ff7812 */ /* 0x002fc4000786c0ff */
[----:B------:R-:W-:-:S04]  /*3510*/  SEL R5, RZ, 0x1, P0 ;  /* 0x00000001ff057807 */ /* 0x000fc80000000000 */
[----:B------:R-:W-:Y:S02]  /*3520*/  LOP3.LUT R8, R8, R5, RZ, 0x3c, !PT ;  /* 0x0000000508087212 */ /* 0x000fe400078e3cff */
[----:B--2---:R-:W-:-:S04]  /*3530*/  SEL R0, RZ, 0x1, P1 ;  /* 0x00000001ff007807 */ /* 0x004fc80000800000 */
[----:B------:R-:W-:Y:S01]  /*3540*/  LOP3.LUT R9, R9, R0, RZ, 0x3c, !PT ;  /* 0x0000000009097212 */ /* 0x000fe200078e3cff */
[----:B------:R-:W-:Y:S06]  /*3550*/  @P3 BRA `(.L_x_65) ;  /* 0xfffffffc002c3947 */ /* 0x000fec000383ffff */
[----:B------:R-:W-:Y:S01]  /*3560*/  ULEA UR5, UR6, UR37, 0x3 ;  /* 0x0000002506057291 */ /* 0x000fe2000f8e18ff */
[----:B------:R-:W-:-:S08]  /*3570*/  SHF.L.U32 R3, R12, 0x1f, RZ ;  /* 0x0000001f0c037819 */ /* 0x000fd000000006ff */
[----:B------:R-:W1:Y:S02]  /*3580*/  SYNCS.PHASECHK.TRANS64 P0, [UR5+0x160], R3 ;  /* 0x00016003ff0075a7 */ /* 0x000e640008001005 */
[----:B-1----:R-:W-:Y:S05]  /*3590*/  @P0 BRA `(.L_x_66) ;  /* 0x0000000000080947 */ /* 0x002fea0003800000 */
[----:B------:R-:W1:Y:S02]  /*35a0*/  SYNCS.PHASECHK.TRANS64.TRYWAIT P0, [UR5+0x160], R3 ;  /* 0x00016003ff0075a7 */ /* 0x000e640008001105 */
[----:B-1----:R-:W-:Y:S05]  /*35b0*/  @!P0 BRA `(.L_x_67) ;  /* 0x0000005000748947 */ /* 0x002fea0003800000 */
.L_x_66:
[----:B------:R-:W-:-:S04]  /*35c0*/  UIADD3 UR4, UPT, UPT, UR6, 0x1, URZ ;  /* 0x0000000106047890 */ /* 0x000fc8000fffe0ff */
[----:B------:R-:W-:-:S04]  /*35d0*/  UISETP.NE.AND UP0, UPT, UR4, 0x2, UPT ;  /* 0x000000020400788c */ /* 0x000fc8000bf05270 */
[----:B------:R-:W-:Y:S02]  /*35e0*/  USEL UR7, URZ, 0x1, UP0 ;  /* 0x00000001ff077887 */ /* 0x000fe40008000000 */
[----:B------:R-:W-:-:S04]  /*35f0*/  USEL UR4, UR4, URZ, UP0 ;  /* 0x000000ff04047287 */ /* 0x000fc80008000000 */
[----:B------:R-:W-:Y:S01]  /*3600*/  ULEA UR4, UR4, UR37, 0x3 ;  /* 0x0000002504047291 */ /* 0x000fe2000f8e18ff */
[----:B-1----:R-:W-:-:S04]  /*3610*/  LOP3.LUT R3, R12, UR7, RZ, 0x3c, !PT ;  /* 0x000000070c037c12 */ /* 0x002fc8000f8e3cff */
[----:B------:R-:W-:-:S04]  /*3620*/  SHF.L.U32 R0, R3, 0x1f, RZ ;  /* 0x0000001f03007819 */ /* 0x000fc800000006ff */
[----:B------:R-:W1:Y:S02]  /*3630*/  SYNCS.PHASECHK.TRANS64 P0, [UR4+0x160], R0 ;  /* 0x00016000ff0075a7 */ /* 0x000e640008001004 */
[----:B-1----:R-:W-:Y:S05]  /*3640*/  @P0 EXIT ;  /* 0x000000000000094d */ /* 0x002fea0003800000 */
[----:B------:R-:W-:Y:S02]  /*3650*/  SHF.L.U32 R3, R3, 0x1f, RZ ;  /* 0x0000001f03037819 */ /* 0x000fe400000006ff */
[----:B------:R-:W-:-:S07]  /*3660*/  MOV R0, UR4 ;  /* 0x0000000400007c02 */ /* 0x000fce0008000f00 */
.L_x_68:
[----:B-1----:R1:W2:Y:S02]  /*3670*/  SYNCS.PHASECHK.TRANS64.TRYWAIT P0, [R0+URZ+0x160], R3 ;  /* 0x00016003000075a7 */ /* 0x0022a400080011ff */
[----:B--2---:R-:W-:Y:S05]  /*3680*/  @!P0 NANOSLEEP.SYNCS 0x989680 ;  /* 0x009896800000895d */ /* 0x004fea0003900000 */
[----:B------:R-:W2:Y:S02]  /*3690*/  @!P0 SYNCS.PHASECHK.TRANS64 P0, [R0+URZ+0x160], R3 ;  /* 0x00016003000085a7 */ /* 0x000ea400080010ff */
[----:B--2---:R-:W-:Y:S05]  /*36a0*/  @P0 EXIT ;  /* 0x000000000000094d */ /* 0x004fea0003800000 */
[----:B------:R-:W-:Y:S05]  /*36b0*/  BRA `(.L_x_68) ;  /* 0xfffffffc00ec7947 */ /* 0x000fea000383ffff */
.L_x_61:
[----:B------:R-:W-:Y:S05]  /*36c0*/  BRA.U UP4, `(.L_x_69) ;  /* 0x0000001104d87547 */ /* 0x000fea000b800000 */
[----:B------:R-:W-:Y:S01]  /*36d0*/  UMOV UR6, 0x40 ;  /* 0x0000004000067882 */ /* 0x000fe20000000000 */
[----:B------:R-:W-:Y:S01]  /*36e0*/  NOP ;  /* 0x0000000000007918 */ /* 0x000fe20000000000 */
[----:B------:R-:W-:Y:S01]  /*36f0*/  ULEA UR6, UR37, UR6, 0x18 ;  /* 0x0000000625067291 */ /* 0x000fe2000f8ec0ff */
[----:B------:R-:W-:Y:S02]  /*3700*/  UMOV UR7, 0x400 ;  /* 0x0000040000077882 */ /* 0x000fe40000000000 */
[----:B------:R-:W-:-:S06]  /*3710*/  ULEA UR37, UR37, UR7, 0x18 ;  /* 0x0000000725257291 */ /* 0x000fcc000f8ec0ff */
[----:B------:R-:W1:Y:S02]  /*3720*/  LDS.U8 R2, [UR6+0x1c] ;  /* 0x00001c06ff027984 */ /* 0x000e640008000000 */
[----:B-1----:R-:W-:-:S13]  /*3730*/  ISETP.NE.AND P0, PT, R2, RZ, PT ;  /* 0x000000ff0200720c */ /* 0x002fda0003f05270 */
[----:B------:R-:W-:Y:S05]  /*3740*/  @P0 BRA `(.L_x_70) ;  /* 0x0000000400080947 */ /* 0x000fea0003800000 */
[----:B------:R-:W-:Y:S02]  /*3750*/  UISETP.NE.U32.AND UP0, UPT, UR5, 0x1, UPT ;  /* 0x000000010500788c */ /* 0x000fe4000bf05070 */
[----:B------:R-:W-:-:S07]  /*3760*/  UIADD3 UR8, UPT, UPT, UR6, 0x8, URZ ;  /* 0x0000000806087890 */ /* 0x000fce000fffe0ff */
[----:B------:R-:W-:Y:S05]  /*3770*/  BRA.U !UP0, `(.L_x_71) ;  /* 0x00000001089c7547 */ /* 0x000fea000b800000 */
[----:B------:R-:W-:Y:S01]  /*3780*/  ELECT P0, URZ, PT ;  /* 0x0000000000ff782f */ /* 0x000fe20003800000 */
[----:B------:R-:W-:-:S12]  /*3790*/  BSSY B0, `(.L_x_71) ;  /* 0x0000025000007945 */ /* 0x000fd80003800000 */
[----:B------:R-:W-:Y:S05]  /*37a0*/  @!P0 BRA `(.L_x_72) ;  /* 0x00000000008c8947 */ /* 0x000fea0003800000 */
[----:B------:R-:W-:-:S05]  /*37b0*/  UMOV UR7, 0x10 ;  /* 0x0000001000077882 */ /* 0x000fca0000000000 */
[----:B------:R-:W-:Y:S04]  /*37c0*/  DEPBAR.LE SB1, 0x36 ;  /* 0x00009d800000791a */ /* 0x000fe80000000000 */
[----:B------:R-:W1:Y:S02]  /*37d0*/  UTCATOMSWS.2CTA.FIND_AND_SET.ALIGN UP1, UR7, UR7 ;  /* 0x00000007000775e3 */ /* 0x000e640008220800 */
[----:B-1----:R-:W-:Y:S01]  /*37e0*/  MOV R11, UR7 ;  /* 0x00000007000b7c02 */ /* 0x002fe20008000f00 */
[----:B------:R-:W-:Y:S06]  /*37f0*/  BRA.U UP1, `(.L_x_73) ;  /* 0x0000000101187547 */ /* 0x000fec000b800000 */
.L_x_74:
[----:B------:R-:W-:Y:S05]  /*3800*/  NANOSLEEP 0x64 ;  /* 0x000000640000795d */ /* 0x000fea0003800000 */
[----:B------:R-:W-:-:S05]  /*3810*/  UMOV UR7, 0x10 ;  /* 0x0000001000077882 */ /* 0x000fca0000000000 */
[----:B------:R-:W-:Y:S04]  /*3820*/  DEPBAR.LE SB1, 0x36 ;  /* 0x00009d800000791a */ /* 0x000fe80000000000 */
[----:B------:R-:W1:Y:S02]  /*3830*/  UTCATOMSWS.2CTA.FIND_AND_SET.ALIGN UP1, UR7, UR7 ;  /* 0x00000007000775e3 */ /* 0x000e640008220800 */
[----:B-1----:R-:W-:Y:S01]  /*3840*/  MOV R11, UR7 ;  /* 0x00000007000b7c02 */ /* 0x002fe20008000f00 */
[----:B------:R-:W-:Y:S05]  /*3850*/  BRA.U !UP1, `(.L_x_74) ;  /* 0xfffffffd09e87547 */ /* 0x000fea000b83ffff */
.L_x_73:
[----:B------:R-:W1:Y:S01]  /*3860*/  LDS R5, [UR6+0x10] ;  /* 0x00001006ff057984 */ /* 0x000e620008000800 */
[----:B------:R-:W-:Y:S01]  /*3870*/  IMAD.U32 R3, RZ, RZ, UR37 ;  /* 0x00000025ff037e24 */ /* 0x000fe2000f8e00ff */
[----:B------:R-:W-:-:S03]  /*3880*/  MOV R2, UR4 ;  /* 0x0000000400027c02 */ /* 0x000fc60008000f00 */
[----:B------:R-:W-:Y:S01]  /*3890*/  VIADD R3, R3, 0x200 ;  /* 0x0000020003037836 */ /* 0x000fe20000000000 */
[----:B-1----:R-:W-:-:S04]  /*38a0*/  SHF.L.U32 R5, R5, 0x1f, RZ ;  /* 0x0000001f05057819 */ /* 0x002fc800000006ff */
[----:B------:R-:W1:Y:S02]  /*38b0*/  SYNCS.PHASECHK.TRANS64.TRYWAIT P0, [UR6+0x8], R5 ;  /* 0x00000805ff0075a7 */ /* 0x000e640008001106 */
[----:B-1----:R-:W-:Y:S05]  /*38c0*/  @P0 BRA `(.L_x_75) ;  /* 0x0000000000080947 */ /* 0x002fea0003800000 */
[----:B------:R-:W1:Y:S02]  /*38d0*/  SYNCS.PHASECHK.TRANS64.TRYWAIT P0, [UR6+0x8], R5 ;  /* 0x00000805ff0075a7 */ /* 0x000e640008001106 */
[----:B-1----:R-:W-:Y:S05]  /*38e0*/  @!P0 BRA `(.L_x_76) ;  /* 0x0000004c00c08947 */ /* 0x002fea0003800000 */
.L_x_75:
[----:B-1----:R-:W-:Y:S01]  /*38f0*/  HFMA2 R4, -RZ, RZ, 0, 5.9604644775390625e-08 ;  /* 0x00000001ff047431 */ /* 0x002fe200000001ff */
[----:B------:R-:W-:Y:S01]  /*3900*/  UPRMT UR7, UR4, 0x654, UR8 ;  /* 0x0000065404077896 */ /* 0x000fe20008000008 */
[----:B------:R-:W-:Y:S01]  /*3910*/  IMAD.MOV.U32 R6, RZ, RZ, 0xffff ;  /* 0x0000ffffff067424 */ /* 0x000fe200078e00ff */
[----:B------:R-:W-:Y:S01]  /*3920*/  PRMT R2, R2, 0x654, R3 ;  /* 0x0000065402027816 */ /* 0x000fe20000000003 */
[----:B------:R-:W-:Y:S02]  /*3930*/  IMAD.MOV.U32 R5, RZ, RZ, 0x4 ;  /* 0x00000004ff057424 */ /* 0x000fe400078e00ff */
[----:B------:R-:W-:Y:S01]  /*3940*/  IMAD.SHL.U32 R9, R11, 0x20, RZ ;  /* 0x000000200b097824 */ /* 0x000fe200078e00ff */
[----:B------:R-:W-:Y:S02]  /*3950*/  MOV R3, UR7 ;  /* 0x0000000700037c02 */ /* 0x000fe40008000f00 */
[-C--:B------:R-:W-:Y:S01]  /*3960*/  SHF.L.U32 R7, R6, R11.reuse, RZ ;  /* 0x0000000b06077219 */ /* 0x080fe200000006ff */
[----:B------:R1:W-:Y:S01]  /*3970*/  SYNCS.ARRIVE.TRANS64.RED RZ, [UR7], R5 ;  /* 0x00000005ffff79a7 */ /* 0x0003e20008000407 */
[----:B------:R-:W-:Y:S01]  /*3980*/  SHF.L.U32 R6, R4, R11, RZ ;  /* 0x0000000b04067219 */ /* 0x000fe200000006ff */
[----:B------:R1:W-:Y:S04]  /*3990*/  STS [UR37+0x200], R9 ;  /* 0x00020009ff007988 */ /* 0x0003e80008000825 */
[----:B------:R1:W-:Y:S04]  /*39a0*/  STAS [R2.64], R11 ;  /* 0x0000000b02007dbd */ /* 0x0003e8000c0008ff */
[----:B------:R1:W-:Y:S04]  /*39b0*/  ATOMS.OR RZ, [UR6+0x14], R7 ;  /* 0x00001407ffff798c */ /* 0x0003e8000b000006 */
[----:B------:R1:W-:Y:S04]  /*39c0*/  ATOMS.OR RZ, [UR6+0x18], R6 ;  /* 0x00001806ffff798c */ /* 0x0003e8000b000006 */
[----:B------:R1:W-:Y:S02]  /*39d0*/  ATOMS.XOR RZ, [UR6+0x10], R4 ;  /* 0x00001004ffff798c */ /* 0x0003e4000b800006 */
.L_x_72:
[----:B------:R-:W-:Y:S05]  /*39e0*/  BSYNC B0 ;  /* 0x0000000000007941 */ /* 0x000fea0003800000 */
.L_x_71:
[----:B------:R-:W-:Y:S05]  /*39f0*/  BRA.U UP0, `(.L_x_77) ;  /* 0x00000001006c7547 */ /* 0x000fea000b800000 */
[----:B------:R-:W-:-:S03]  /*3a00*/  UMOV UR7, 0xffffffff ;  /* 0xffffffff00077882 */ /* 0x000fc60000000000 */
[----:B------:R-:W-:Y:S05]  /*3a10*/  BRA.DIV UR7, `(.L_x_78) ;  /* 0x0000004e078c7947 */ /* 0x000fea000b800000 */
[----:B------:R-:W-:-:S13]  /*3a20*/  ELECT P6, URZ, PT ;  /* 0x0000000000ff782f */ /* 0x000fda00038c0000 */
.L_x_190:
[----:B------:R-:W-:Y:S05]  /*3a30*/  @!P6 BRA `(.L_x_77) ;  /* 0x00000000005ce947 */ /* 0x000fea0003800000 */
[----:B-1----:R-:W1:Y:S02]  /*3a40*/  LDS R3, [UR6+0x10] ;  /* 0x00001006ff037984 */ /* 0x002e640008000800 */
[----:B-1----:R-:W-:-:S04]  /*3a50*/  SHF.L.U32 R3, R3, 0x1f, RZ ;  /* 0x0000001f03037819 */ /* 0x002fc800000006ff */
[----:B------:R-:W1:Y:S02]  /*3a60*/  SYNCS.PHASECHK.TRANS64.TRYWAIT P0, [UR6+0x8], R3 ;  /* 0x00000803ff0075a7 */ /* 0x000e640008001106 */
[----:B-1----:R-:W-:Y:S05]  /*3a70*/  @P0 BRA `(.L_x_79) ;  /* 0x0000000000080947 */ /* 0x002fea0003800000 */
[----:B------:R-:W1:Y:S02]  /*3a80*/  SYNCS.PHASECHK.TRANS64.TRYWAIT P0, [UR6+0x8], R3 ;  /* 0x00000803ff0075a7 */ /* 0x000e640008001106 */
[----:B-1----:R-:W-:Y:S05]  /*3a90*/  @!P0 BRA `(.L_x_80) ;  /* 0x0000004c008c8947 */ /* 0x002fea0003800000 */
.L_x_79:
[----:B------:R-:W2:Y:S01]  /*3aa0*/  LDS R5, [UR37+0x200] ;  /* 0x00020025ff057984 */ /* 0x000ea20008000800 */
[----:B-1----:R-:W-:Y:S02]  /*3ab0*/  HFMA2 R2, -RZ, RZ, 0, 5.9604644775390625e-08 ;  /* 0x00000001ff027431 */ /* 0x002fe400000001ff */
[----:B------:R-:W-:Y:S01]  /*3ac0*/  IMAD.MOV.U32 R3, RZ, RZ, 0xffff ;  /* 0x0000ffffff037424 */ /* 0x000fe200078e00ff */
[----:B------:R-:W-:Y:S01]  /*3ad0*/  UPRMT UR7, UR4, 0x654, UR8 ;  /* 0x0000065404077896 */ /* 0x000fe20008000008 */
[----:B--2---:R-:W-:-:S03]  /*3ae0*/  IMAD.SHL.U32 R4, R5, 0x20, RZ ;  /* 0x0000002005047824 */ /* 0x004fc600078e00ff */
[-C--:B------:R-:W-:Y:S02]  /*3af0*/  SHF.L.U32 R3, R3, R5.reuse, RZ ;  /* 0x0000000503037219 */ /* 0x080fe400000006ff */
[----:B------:R-:W-:Y:S01]  /*3b00*/  SHF.L.U32 R5, R2, R5, RZ ;  /* 0x0000000502057219 */ /* 0x000fe200000006ff */
[----:B------:R2:W-:Y:S04]  /*3b10*/  STS [UR37+0x200], R4 ;  /* 0x00020004ff007988 */ /* 0x0005e80008000825 */
[----:B------:R2:W-:Y:S04]  /*3b20*/  ATOMS.OR RZ, [UR6+0x14], R3 ;  /* 0x00001403ffff798c */ /* 0x0005e8000b000006 */
[----:B------:R2:W-:Y:S01]  /*3b30*/  ATOMS.OR RZ, [UR6+0x18], R5 ;  /* 0x00001805ffff798c */ /* 0x0005e2000b000006 */
[----:B------:R-:W-:Y:S03]  /*3b40*/  SYNCS.ARRIVE.TRANS64.RED.A1T0 RZ, [UR7], RZ ;  /* 0x000000ffffff79a7 */ /* 0x000fe60008100407 */
[----:B------:R2:W-:Y:S01]  /*3b50*/  ATOMS.XOR RZ, [UR6+0x10], R2 ;  /* 0x00001002ffff798c */ /* 0x0005e2000b800006 */
[----:B------:R-:W-:Y:S05]  /*3b60*/  BRA `(.L_x_77) ;  /* 0x0000000000107947 */ /* 0x000fea0003800000 */
.L_x_70:
[----:B------:R-:W-:-:S05]  /*3b70*/  MOV R2, 0xffffffff ;  /* 0xffffffff00027802 */ /* 0x000fca0000000f00 */
[----:B------:R1:W-:Y:S02]  /*3b80*/  STS [UR37+0x200], R2 ;  /* 0x00020002ff007988 */ /* 0x0003e40008000825 */
[----:B-1----:R-:W-:Y:S02]  /*3b90*/  MOV R2, 0x3bb0 ;  /* 0x00003bb000027802 */ /* 0x002fe40000000f00 */
[----:B-----5:R-:W-:Y:S05]  /*3ba0*/  CALL.REL.NOINC `($__internal_1_$__cuda_sm10x_tcgen05_guardrail_trap_phase_invalid_during_alloc) ;  /* 0x0000005000ec7944 */ /* 0x020fea0003c00000 */
.L_x_77:
[----:B------:R-:W-:Y:S05]  /*3bb0*/  WARPSYNC.ALL ;  /* 0x0000000000007948 */ /* 0x000fea0003800000 */
[----:B------:R-:W3:Y:S01]  /*3bc0*/  S2UR UR7, SR_CgaCtaId ;  /* 0x00000000000779c3 */ /* 0x000ee20000008800 */
[----:B------:R-:W-:Y:S01]  /*3bd0*/  UMOV UR6, 0x400 ;  /* 0x0000040000067882 */ /* 0x000fe20000000000 */
[----:B------:R-:W-:-:S06]  /*3be0*/  NOP ;  /* 0x0000000000007918 */ /* 0x000fcc0000000000 */
[----:B------:R-:W-:Y:S06]  /*3bf0*/  BAR.ARV 0x6, 0xa0 ;  /* 0x0182800000007b1d */ /* 0x000fec0000002000 */
[----:B------:R-:W4:Y:S01]  /*3c00*/  LDCU UR8, c[0x0][0x38c] ;  /* 0x00007180ff0877ac */ /* 0x000f220008000800 */
[----:B------:R-:W-:Y:S01]  /*3c10*/  LOP3.LUT R0, R0, 0xffff, RZ, 0xc0, !PT ;  /* 0x0000ffff00007812 */ /* 0x000fe200078ec0ff */
[----:B-1----:R-:W-:Y:S01]  /*3c20*/  IMAD.MOV.U32 R9, RZ, RZ, 0x1 ;  /* 0x00000001ff097424 */ /* 0x002fe200078e00ff */
[----:B------:R-:W-:Y:S01]  /*3c30*/  LOP3.LUT R8, R8, 0xffff, RZ, 0xc0, !PT ;  /* 0x0000ffff08087812 */ /* 0x000fe200078ec0ff */
[----:B------:R-:W-:Y:S01]  /*3c40*/  UMOV UR19, URZ ;  /* 0x000000ff00137c82 */ /* 0x000fe20008000000 */
[----:B------:R-:W-:Y:S01]  /*3c50*/  R2UR UR11, R0 ;  /* 0x00000000000b72ca */ /* 0x000fe200000e0000 */
[----:B------:R-:W-:Y:S01]  /*3c60*/  UMOV UR18, URZ ;  /* 0x000000ff00127c82 */ /* 0x000fe20008000000 */
[----:B------:R-:W-:Y:S01]  /*3c70*/  R2UR UR12, R8 ;  /* 0x00000000080c72ca */ /* 0x000fe200000e0000 */
[----:B------:R-:W-:Y:S01]  /*3c80*/  IMAD.MOV.U32 R8, RZ, RZ, RZ ;  /* 0x000000ffff087224 */ /* 0x000fe200078e00ff */
[----:B------:R-:W-:Y:S01]  /*3c90*/  UMOV UR17, URZ ;  /* 0x000000ff00117c82 */ /* 0x000fe20008000000 */
[----:B---3--:R-:W-:-:S02]  /*3ca0*/  ULEA UR7, UR7, UR6, 0x18 ;  /* 0x0000000607077291 */ /* 0x008fc4000f8ec0ff */
[----:B------:R-:W-:Y:S02]  /*3cb0*/  UISETP.NE.AND UP2, UPT, UR5, URZ, UPT ;  /* 0x000000ff0500728c */ /* 0x000fe4000bf45270 */
[----:B------:R-:W-:Y:S02]  /*3cc0*/  UIADD3 UR13, UPT, UPT, UR7, 0x3400, URZ ;  /* 0x00003400070d7890 */ /* 0x000fe4000fffe0ff */
[----:B------:R-:W-:Y:S02]  /*3cd0*/  UIADD3 UR14, UPT, UPT, UR7, 0x25400, URZ ;  /* 0x00025400070e7890 */ /* 0x000fe4000fffe0ff */
[----:B----4-:R-:W-:Y:S01]  /*3ce0*/  UIADD3 UR8, UPT, UPT, UR8, 0x3f, URZ ;  /* 0x0000003f08087890 */ /* 0x010fe2000fffe0ff */
[----:B--2---:R-:W1:Y:S01]  /*3cf0*/  LDS R2, [UR7+0x200] ;  /* 0x00020007ff027984 */ /* 0x004e620008000800 */
[----:B------:R-:W-:Y:S02]  /*3d00*/  USHF.R.U32.HI UR13, URZ, 0x4, UR13 ;  /* 0x00000004ff0d7899 */ /* 0x000fe4000801160d */
[----:B------:R-:W-:-:S02]  /*3d10*/  USHF.R.S32.HI UR6, URZ, 0x1f, UR8 ;  /* 0x0000001fff067899 */ /* 0x000fc40008011408 */
[----:B------:R-:W-:Y:S02]  /*3d20*/  USHF.R.U32.HI UR14, URZ, 0x4, UR14 ;  /* 0x00000004ff0e7899 */ /* 0x000fe4000801160e */
[----:B------:R-:W-:Y:S02]  /*3d30*/  ULEA.HI UR6, UR6, UR8, URZ, 0x6 ;  /* 0x0000000806067291 */ /* 0x000fe4000f8f30ff */
[----:B------:R-:W-:Y:S02]  /*3d40*/  ULOP3.LUT UR13, UR13, 0x3fff, URZ, 0xc0, !UPT ;  /* 0x00003fff0d0d7892 */ /* 0x000fe4000f8ec0ff */
[----:B------:R-:W-:Y:S02]  /*3d50*/  USHF.R.S32.HI UR6, URZ, 0x6, UR6 ;  /* 0x00000006ff067899 */ /* 0x000fe40008011406 */
[----:B------:R-:W-:Y:S02]  /*3d60*/  ULOP3.LUT UR14, UR14, 0x3fff, URZ, 0xc0, !UPT ;  /* 0x00003fff0e0e7892 */ /* 0x000fe4000f8ec0ff */
[----:B------:R-:W-:Y:S01]  /*3d70*/  UISETP.LT.AND UP0, UPT, UR6, 0x1, UPT ;  /* 0x000000010600788c */ /* 0x000fe2000bf01270 */
[----:B------:R-:W-:Y:S01]  /*3d80*/  UMOV UR28, 0x0 ;  /* 0x00000000001c7882 */ /* 0x000fe20000000000 */
[----:B------:R-:W-:Y:S01]  /*3d90*/  UMOV UR29, 0x8100490 ;  /* 0x08100490001d7882 */ /* 0x000fe20000000000 */
[----:B------:R-:W-:-:S02]  /*3da0*/  ULOP3.LUT UR13, UR13, 0x10000, URZ, 0xfc, !UPT ;  /* 0x000100000d0d7892 */ /* 0x000fc4000f8efcff */
[----:B------:R-:W-:Y:S02]  /*3db0*/  ULOP3.LUT UR14, UR14, 0x10000, URZ, 0xfc, !UPT ;  /* 0x000100000e0e7892 */ /* 0x000fe4000f8efcff */
[----:B------:R-:W-:Y:S01]  /*3dc0*/  USEL UR20, UR6, 0x1, !UP0 ;  /* 0x0000000106147887 */ /* 0x000fe2000c000000 */
[----:B------:R-:W-:Y:S01]  /*3dd0*/  UMOV UR26, 0x0 ;  /* 0x00000000001a7882 */ /* 0x000fe20000000000 */
[----:B------:R-:W-:Y:S01]  /*3de0*/  UMOV UR27, 0x8100490 ;  /* 0x08100490001b7882 */ /* 0x000fe20000000000 */
[----:B------:R-:W-:Y:S01]  /*3df0*/  UMOV UR24, 0x0 ;  /* 0x0000000000187882 */ /* 0x000fe20000000000 */
[----:B------:R-:W-:Y:S01]  /*3e00*/  UMOV UR25, 0x8100490 ;  /* 0x0810049000197882 */ /* 0x000fe20000000000 */
[----:B------:R-:W-:Y:S01]  /*3e10*/  UMOV UR22, 0x0 ;  /* 0x0000000000167882 */ /* 0x000fe20000000000 */
[----:B------:R-:W-:Y:S01]  /*3e20*/  UMOV UR23, 0x8100490 ;  /* 0x0810049000177882 */ /* 0x000fe20000000000 */
[----:B-1----:R-:W-:Y:S02]  /*3e30*/  R2UR UR21, R2 ;  /* 0x00000000021572ca */ /* 0x002fe400000e0000 */
[----:B------:R-:W-:-:S13]  /*3e40*/  CS2R R2, SRZ ;  /* 0x0000000000027805 */ /* 0x000fda000001ff00 */
.L_x_88:
[C---:B------:R-:W-:Y:S02]  /*3e50*/  LEA R0, R8.reuse, UR7, 0x3 ;  /* 0x0000000708007c11 */ /* 0x040fe4000f8e18ff */
[----:B------:R-:W-:Y:S02]  /*3e60*/  SHF.L.U32 R5, R3, 0x1f, RZ ;  /* 0x0000001f03057819 */ /* 0x000fe400000006ff */
[----:B------:R-:W-:Y:S02]  /*3e70*/  LEA R4, R8, UR7, 0x4 ;  /* 0x0000000708047c11 */ /* 0x000fe4000f8e20ff */
[----:B------:R-:W1:Y:S02]  /*3e80*/  SYNCS.PHASECHK.TRANS64.TRYWAIT P0, [R0+URZ+0x150], R5 ;  /* 0x00015005000075a7 */ /* 0x000e6400080011ff */
[----:B-1-34-:R-:W-:Y:S05]  /*3e90*/  @!P0 BRA `(.L_x_81) ;  /* 0x0000004800a48947 */ /* 0x01afea0003800000 */
.L_x_191:
[----:B-1----:R-:W1:Y:S01]  /*3ea0*/  LDS.128 R4, [R4+0x1e0] ;  /* 0x0001e00004047984 */ /* 0x002e620000000c00 */
[----:B------:R-:W-:Y:S02]  /*3eb0*/  VIADD R0, R0, 0x160 ;  /* 0x0000016000007836 */ /* 0x000fe40000000000 */
[----:B------:R-:W-:Y:S01]  /*3ec0*/  VIADD R8, R8, 0x1 ;  /* 0x0000000108087836 */ /* 0x000fe20000000000 */
[----:B------:R-:W-:Y:S01]  /*3ed0*/  @!PT LDS RZ, [RZ] ;  /* 0x00000000fffff984 */ /* 0x000fe20000000800 */
[----:B------:R-:W-:Y:S01]  /*3ee0*/  @!PT LDS RZ, [RZ] ;  /* 0x00000000fffff984 */ /* 0x000fe20000000800 */
[----:B------:R-:W-:Y:S01]  /*3ef0*/  @!PT LDS RZ, [RZ] ;  /* 0x00000000fffff984 */ /* 0x000fe20000000800 */
[----:B------:R-:W-:Y:S01]  /*3f00*/  @!PT LDS RZ, [RZ] ;  /* 0x00000000fffff984 */ /* 0x000fe20000000800 */
[----:B------:R2:W-:Y:S06]  /*3f10*/  MEMBAR.ALL.CTA ;  /* 0x0000000000007992 */ /* 0x0005ec0000008000 */
[----:B--2---:R-:W2:Y:S01]  /*3f20*/  FENCE.VIEW.ASYNC.S ;  /* 0x00000000000073c6 */ /* 0x004ea20000000000 */
[----:B------:R-:W-:-:S04]  /*3f30*/  PRMT R0, RZ, 0x654, R0 ;  /* 0x00000654ff007816 */ /* 0x000fc80000000000 */
[----:B--2---:R2:W-:Y:S01]  /*3f40*/  SYNCS.ARRIVE.TRANS64.RED.A1T0 RZ, [R0+URZ], RZ ;  /* 0x000000ff00ff79a7 */ /* 0x0045e200081004ff */
[----:B-1----:R-:W-:Y:S01]  /*3f50*/  LOP3.LUT P1, RZ, R6, 0x1, RZ, 0xc0, !PT ;  /* 0x0000000106ff7812 */ /* 0x002fe2000782c0ff */
[----:B--2---:R-:W-:-:S12]  /*3f60*/  BRA.U UP2, `(.L_x_82) ;  /* 0x0000000502087547 */ /* 0x004fd8000b800000 */
[----:B------:R-:W1:Y:S01]  /*3f70*/  LDCU UR8, c[0x0][0x38c] ;  /* 0x00007180ff0877ac */ /* 0x000e620008000800 */
[----:B------:R-:W-:Y:S02]  /*3f80*/  PLOP3.LUT P2, PT, PT, PT, PT, 0x80, 0x8 ;  /* 0x000000000008781c */ /* 0x000fe40003f4f070 */
[----:B------:R-:W-:Y:S01]  /*3f90*/  SHF.L.U32 R5, R9, 0x1f, RZ ;  /* 0x0000001f09057819 */ /* 0x000fe200000006ff */
[----:B------:R-:W-:Y:S02]  /*3fa0*/  ULEA UR9, UR19, UR7, 0x3 ;  /* 0x0000000713097291 */ /* 0x000fe4000f8e18ff */
[----:B------:R-:W-:Y:S02]  /*3fb0*/  ULEA UR10, UR19, UR21, 0x5 ;  /* 0x00000015130a7291 */ /* 0x000fe4000f8e28ff */
[----:B-1----:R-:W-:-:S06]  /*3fc0*/  UISETP.GE.AND UP0, UPT, UR8, 0x1, UPT ;  /* 0x000000010800788c */ /* 0x002fcc000bf06270 */
[----:B------:R-:W-:-:S05]  /*3fd0*/  PLOP3.LUT P0, PT, PT, PT, UP0, 0x80, 0x8 ;  /* 0x000000000008781c */ /* 0x000fca0003f0f008 */
[----:B------:R-:W-:-:S08]  /*3fe0*/  @UP0 ULEA UR8, UR18, UR7, 0x3 ;  /* 0x0000000712080291 */ /* 0x000fd0000f8e18ff */
[----:B------:R-:W-:-:S04]  /*3ff0*/  @P0 SHF.L.U32 R0, R2, 0x1f, RZ ;  /* 0x0000001f02000819 */ /* 0x000fc800000006ff */
[----:B------:R1:W2:Y:S01]  /*4000*/  @P0 SYNCS.PHASECHK.TRANS64.TRYWAIT P2, [UR8], R0 ;  /* 0x00000000ff0005a7 */ /* 0x0002a20008041108 */
[----:B------:R-:W3:Y:S02]  /*4010*/  SYNCS.PHASECHK.TRANS64.TRYWAIT P0, [UR9+0x190], R5 ;  /* 0x00019005ff0075a7 */ /* 0x000ee40008001109 */
[----:B-123--:R-:W-:Y:S05]  /*4020*/  @!P0 BRA `(.L_x_83) ;  /* 0x0000004800548947 */ /* 0x00efea0003800000 */
.L_x_193:
[----:B------:R-:W-:Y:S01]  /*4030*/  UMOV UR16, UR17 ;  /* 0x0000001100107c82 */ /* 0x000fe20008000000 */
[----:B------:R-:W-:Y:S05]  /*4040*/  BRA.U !UP0, `(.L_x_84) ;  /* 0x0000000108c07547 */ /* 0x000fea000b800000 */
[----:B------:R-:W-:Y:S02]  /*4050*/  UIADD3 UR16, UPT, UPT, UR20, UR17, URZ ;  /* 0x0000001114107290 */ /* 0x000fe4000fffe0ff */
[----:B------:R-:W-:Y:S01]  /*4060*/  UPLOP3.LUT UP3, UPT, UPT, UPT, UPT, 0x40, 0x4 ;  /* 0x000000000004789c */ /* 0x000fe20003f6e870 */
[----:B------:R-:W-:Y:S01]  /*4070*/  UMOV UR15, UR6 ;  /* 0x00000006000f7c82 */ /* 0x000fe20008000000 */
[----:B------:R-:W-:-:S09]  /*4080*/  UMOV UR46, UR18 ;  /* 0x00000012002e7c82 */ /* 0x000fd20008000000 */
.L_x_87:
[----:B--2---:R-:W-:Y:S01]  /*4090*/  ULEA UR8, UR46, UR7, 0x3 ;  /* 0x000000072e087291 */ /* 0x004fe2000f8e18ff */
[----:B---3--:R-:W-:Y:S11]  /*40a0*/  @P2 BRA `(.L_x_85) ;  /* 0x00000000000c2947 */ /* 0x008ff60003800000 */
[----:B-1----:R-:W-:Y:S04]  /*40b0*/  SHF.L.U32 R5, R2, 0x1f, RZ ;  /* 0x0000001f02057819 */ /* 0x002fe800000006ff */
[----:B------:R-:W1:Y:S02]  /*40c0*/  SYNCS.PHASECHK.TRANS64.TRYWAIT P0, [UR8], R5 ;  /* 0x00000005ff0075a7 */ /* 0x000e640008001108 */
[----:B-1----:R-:W-:Y:S05]  /*40d0*/  @!P0 BRA `(.L_x_86) ;  /* 0x0000004800408947 */ /* 0x002fea0003800000 */
.L_x_85:
[----:B------:R-:W-:Y:S01]  /*40e0*/  UISETP.NE.AND UP0, UPT, UR15, 0x1, UPT ;  /* 0x000000010f00788c */ /* 0x000fe2000bf05270 */
[----:B------:R-:W-:Y:S01]  /*40f0*/  PLOP3.LUT P2, PT, PT, PT, PT, 0x80, 0x8 ;  /* 0x000000000008781c */ /* 0x000fe20003f4f070 */
[----:B------:R-:W-:Y:S02]  /*4100*/  UIADD3 UR18, UPT, UPT, UR46, 0x1, URZ ;  /* 0x000000012e127890 */ /* 0x000fe4000fffe0ff */
[----:B------:R-:W-:Y:S02]  /*4110*/  ULEA UR32, UR46, UR14, 0x8 ;  /* 0x0000000e2e207291 */ /* 0x000fe4000f8e40ff */
[----:B------:R-:W-:Y:S01]  /*4120*/  UISETP.NE.AND UP1, UPT, UR18, 0x11, UPT ;  /* 0x000000111200788c */ /* 0x000fe2000bf25270 */
[----:B------:R-:W-:Y:S01]  /*4130*/  PLOP3.LUT P0, PT, PT, PT, UP0, 0x80, 0x8 ;  /* 0x000000000008781c */ /* 0x000fe20003f0f008 */
[----:B------:R-:W-:Y:S02]  /*4140*/  UIADD3 UR44, UPT, UPT, UR32, 0x2, URZ ;  /* 0x00000002202c7890 */ /* 0x000fe4000fffe0ff */
[----:B------:R-:W-:Y:S02]  /*4150*/  USEL UR31, URZ, 0x1, UP1 ;  /* 0x00000001ff1f7887 */ /* 0x000fe40008800000 */
[----:B------:R-:W-:Y:S02]  /*4160*/  USEL UR18, UR18, URZ, UP1 ;  /* 0x000000ff12127287 */ /* 0x000fe40008800000 */
[----:B------:R-:W-:Y:S02]  /*4170*/  UIADD3 UR40, UPT, UPT, UR32, 0x4, URZ ;  /* 0x0000000420287890 */ /* 0x000fe4000fffe0ff */
[----:B------:R-:W-:Y:S01]  /*4180*/  @UP0 ULEA UR30, UR18, UR7, 0x3 ;  /* 0x00000007121e0291 */ /* 0x000fe2000f8e18ff */
[----:B------:R-:W-:Y:S01]  /*4190*/  LOP3.LUT R2, R2, UR31, RZ, 0x3c, !PT ;  /* 0x0000001f02027c12 */ /* 0x000fe2000f8e3cff */
[----:B------:R-:W-:Y:S02]  /*41a0*/  UIADD3 UR36, UPT, UPT, UR32, 0x6, URZ ;  /* 0x0000000620247890 */ /* 0x000fe4000fffe0ff */
[----:B------:R-:W-:Y:S01]  /*41b0*/  UIADD3 UR8, UPT, UPT, UR8, 0x88, URZ ;  /* 0x0000008808087890 */ /* 0x000fe2000fffe0ff */
[----:B-1----:R-:W-:Y:S01]  /*41c0*/  @P0 SHF.L.U32 R0, R2, 0x1f, RZ ;  /* 0x0000001f02000819 */ /* 0x002fe200000006ff */
[----:B------:R-:W-:Y:S02]  /*41d0*/  UIADD3 UR17, UPT, UPT, UR17, 0x1, URZ ;  /* 0x0000000111117890 */ /* 0x000fe4000fffe0ff */
[----:B------:R-:W-:Y:S01]  /*41e0*/  UIADD3 UR15, UPT, UPT, UR15, -0x1, URZ ;  /* 0xffffffff0f0f7890 */ /* 0x000fe2000fffe0ff */
[----:B------:R2:W3:Y:S01]  /*41f0*/  @P0 SYNCS.PHASECHK.TRANS64.TRYWAIT P2, [UR30], R0 ;  /* 0x00000000ff0005a7 */ /* 0x0004e2000804111e */
[----:B------:R-:W-:Y:S02]  /*4200*/  ULEA UR30, UR46, UR13, 0x9 ;  /* 0x0000000d2e1e7291 */ /* 0x000fe4000f8e48ff */
[----:B------:R-:W-:Y:S02]  /*4210*/  UISETP.NE.AND UP0, UPT, UR17, UR16, UPT ;  /* 0x000000101100728c */ /* 0x000fe4000bf05270 */
[----:B------:R-:W-:Y:S02]  /*4220*/  UIADD3 UR42, UPT, UPT, UR30, 0x2, URZ ;  /* 0x000000021e2a7890 */ /* 0x000fe4000fffe0ff */
[----:B------:R-:W-:Y:S02]  /*4230*/  UIADD3 UR38, UPT, UPT, UR30, 0x4, URZ ;  /* 0x000000041e267890 */ /* 0x000fe4000fffe0ff */
[----:B------:R-:W-:Y:S01]  /*4240*/  UIADD3 UR34, UPT, UPT, UR30, 0x6, URZ ;  /* 0x000000061e227890 */ /* 0x000fe2000fffe0ff */
[----:B------:R-:W-:Y:S01]  /*4250*/  UMOV UR33, 0x40004040 ;  /* 0x4000404000217882 */ /* 0x000fe20000000000 */
[----:B------:R-:W-:Y:S01]  /*4260*/  UMOV UR31, 0x40004040 ;  /* 0x40004040001f7882 */ /* 0x000fe20000000000 */
[----:B------:R-:W-:Y:S01]  /*4270*/  UMOV UR45, 0x40004040 ;  /* 0x40004040002d7882 */ /* 0x000fe20000000000 */
[----:B------:R2:W-:Y:S01]  /*4280*/  UTCHMMA.2CTA gdesc[UR30], gdesc[UR32], tmem[UR10], tmem[UR28], idesc[UR29], UP3 ;  /* 0x00ff1c201e0075ea */ /* 0x0005e20009a0000a */
[----:B------:R-:W-:Y:S01]  /*4290*/  UPLOP3.LUT UP3, UPT, UPT, UPT, UPT, 0x80, 0x8 ;  /* 0x000000000008789c */ /* 0x000fe20003f6f070 */
[----:B------:R-:W-:Y:S01]  /*42a0*/  UMOV UR43, 0x40004040 ;  /* 0x40004040002b7882 */ /* 0x000fe20000000000 */
[----:B------:R-:W-:Y:S01]  /*42b0*/  UMOV UR41, 0x40004040 ;  /* 0x4000404000297882 */ /* 0x000fe20000000000 */
[----:B------:R2:W-:Y:S01]  /*42c0*/  UTCHMMA.2CTA gdesc[UR42], gdesc[UR44], tmem[UR10], tmem[UR26], idesc[UR27], UPT ;  /* 0x00ff1a2c2a0075ea */ /* 0x0005e2000ba0000a */
[----:B------:R-:W-:Y:S01]  /*42d0*/  UMOV UR39, 0x40004040 ;  /* 0x4000404000277882 */ /* 0x000fe20000000000 */
[----:B------:R-:W-:Y:S01]  /*42e0*/  UMOV UR37, 0x40004040 ;  /* 0x4000404000257882 */ /* 0x000fe20000000000 */
[----:B------:R-:W-:Y:S01]  /*42f0*/  UMOV UR35, 0x40004040 ;  /* 0x4000404000237882 */ /* 0x000fe20000000000 */
[----:B------:R2:W-:Y:S01]  /*4300*/  UTCHMMA.2CTA gdesc[UR38], gdesc[UR40], tmem[UR10], tmem[UR24], idesc[UR25], UPT ;  /* 0x00ff1828260075ea */ /* 0x0005e2000ba0000a */
[----:B------:R2:W-:Y:S01]  /*4310*/  UTCHMMA.2CTA gdesc[UR34], gdesc[UR36], tmem[UR10], tmem[UR22], idesc[UR23], UPT ;  /* 0x00ff1624220075ea */ /* 0x0005e2000ba0000a */
[----:B------:R2:W-:Y:S01]  /*4320*/  UTCBAR.2CTA.MULTICAST [UR8], URZ, UR12 ;  /* 0x000000ff080073e9 */ /* 0x0005e2000820080c */
[----:B------:R-:W-:Y:S01]  /*4330*/  UMOV UR46, UR18 ;  /* 0x00000012002e7c82 */ /* 0x000fe20008000000 */
[----:B------:R-:W-:Y:S05]  /*4340*/  BRA.U UP0, `(.L_x_87) ;  /* 0xfffffffd00507547 */ /* 0x000fea000b83ffff */
.L_x_84:
[----:B------:R-:W-:Y:S01]  /*4350*/  UIADD3 UR9, UPT, UPT, UR9, 0x170, URZ ;  /* 0x0000017009097890 */ /* 0x000fe2000fffe0ff */
[----:B------:R-:W-:-:S08]  /*4360*/  UMOV UR17, UR16 ;  /* 0x0000001000117c82 */ /* 0x000fd00008000000 */
[----:B------:R4:W-:Y:S01]  /*4370*/  UTCBAR.2CTA.MULTICAST [UR9], URZ, UR11 ;  /* 0x000000ff090073e9 */ /* 0x0009e2000820080b */
[----:B------:R-:W-:Y:S02]  /*4380*/  NOP ;  /* 0x0000000000007918 */ /* 0x000fe40000000000 */
.L_x_82:
[----:B------:R-:W-:Y:S01]  /*4390*/  UIADD3 UR19, UPT, UPT, UR19, 0x1, URZ ;  /* 0x0000000113137890 */ /* 0x000fe2000fffe0ff */
[----:B------:R-:W-:-:S03]  /*43a0*/  ISETP.NE.AND P0, PT, R8, 0x2, PT ;  /* 0x000000020800780c */ /* 0x000fc60003f05270 */
[----:B------:R-:W-:Y:S01]  /*43b0*/  UISETP.NE.AND UP0, UPT, UR19, 0x4, UPT ;  /* 0x000000041300788c */ /* 0x000fe2000bf05270 */
[----:B-12---:R-:W-:Y:S02]  /*43c0*/  SEL R0, RZ, 0x1, P0 ;  /* 0x00000001ff007807 */ /* 0x006fe40000000000 */
[----:B------:R-:W-:Y:S01]  /*43d0*/  SEL R8, R8, RZ, P0 ;  /* 0x000000ff08087207 */ /* 0x000fe20000000000 */
[----:B------:R-:W-:Y:S01]  /*43e0*/  USEL UR8, URZ, 0x1, UP0 ;  /* 0x00000001ff087887 */ /* 0x000fe20008000000 */
[----:B------:R-:W-:Y:S01]  /*43f0*/  LOP3.LUT R3, R3, R0, RZ, 0x3c, !PT ;  /* 0x0000000003037212 */ /* 0x000fe200078e3cff */
[----:B------:R-:W-:-:S04]  /*4400*/  USEL UR19, UR19, URZ, UP0 ;  /* 0x000000ff13137287 */ /* 0x000fc80008000000 */
[----:B------:R-:W-:Y:S01]  /*4410*/  LOP3.LUT R9, R9, UR8, RZ, 0x3c, !PT ;  /* 0x0000000809097c12 */ /* 0x000fe2000f8e3cff */
[----:B------:R-:W-:Y:S07]  /*4420*/  @P1 BRA `(.L_x_88) ;  /* 0xfffffff800881947 */ /* 0x000fee000383ffff */
[----:B------:R-:W1:Y:S01]  /*4430*/  S2UR UR6, SR_CgaCtaId ;  /* 0x00000000000679c3 */ /* 0x000e620000008800 */
[----:B------:R-:W-:Y:S01]  /*4440*/  ELECT P0, URZ, PT ;  /* 0x0000000000ff782f */ /* 0x000fe20003800000 */
[----:B------:R-:W-:Y:S01]  /*4450*/  HFMA2 R0, -RZ, RZ, 0, 5.9604644775390625e-08 ;  /* 0x00000001ff007431 */ /* 0x000fe200000001ff */
[----:B------:R-:W-:-:S05]  /*4460*/  UMOV UR8, 0x40 ;  /* 0x0000004000087882 */ /* 0x000fca0000000000 */
[----:B------:R-:W-:Y:S01]  /*4470*/  UVIRTCOUNT.DEALLOC.SMPOOL 0x80 ;  /* 0x000000800000784c */ /* 0x000fe20000000000 */
[----:B------:R-:W-:Y:S02]  /*4480*/  UISETP.NE.AND UP0, UPT, UR5, URZ, UPT ;  /* 0x000000ff0500728c */ /* 0x000fe4000bf05270 */
[----:B-1----:R-:W-:-:S09]  /*4490*/  ULEA UR6, UR6, UR8, 0x18 ;  /* 0x0000000806067291 */ /* 0x002fd2000f8ec0ff */
[----:B------:R1:W-:Y:S01]  /*44a0*/  @P0 STS.U8 [UR6+0x1c], R0 ;  /* 0x00001c00ff000988 */ /* 0x0003e20008000006 */
[----:B------:R-:W-:Y:S05]  /*44b0*/  BRA.U UP0, `(.L_x_89) ;  /* 0x0000000100a07547 */ /* 0x000fea000b800000 */
[----:B------:R-:W-:Y:S01]  /*44c0*/  UIADD3 UR5, UPT, UPT, UR7, 0x190, URZ ;  /* 0x0000019007057890 */ /* 0x000fe2000fffe0ff */
[----:B------:R-:W-:-:S03]  /*44d0*/  SHF.L.U32 R3, R9, 0x1f, RZ ;  /* 0x0000001f09037819 */ /* 0x000fc600000006ff */
[----:B------:R-:W-:-:S09]  /*44e0*/  ULEA UR8, UR19, UR5, 0x3 ;  /* 0x0000000513087291 */ /* 0x000fd2000f8e18ff */
[----:B------:R-:W2:Y:S02]  /*44f0*/  SYNCS.PHASECHK.TRANS64.TRYWAIT P0, [UR8], R3 ;  /* 0x00000003ff0075a7 */ /* 0x000ea40008001108 */
[----:B--2---:R-:W-:Y:S05]  /*4500*/  @!P0 BRA `(.L_x_90) ;  /* 0x00000044004c8947 */ /* 0x004fea0003800000 */
.L_x_196:
[----:B----4-:R-:W-:-:S04]  /*4510*/  UIADD3 UR9, UPT, UPT, UR19, 0x1, URZ ;  /* 0x0000000113097890 */ /* 0x010fc8000fffe0ff */
        /* <DEDUP_REMOVED lines=8> */
.L_x_198:
        /* <DEDUP_REMOVED lines=9> */
.L_x_200:
[----:B------:R-:W-:-:S04]  /*4630*/  UIADD3 UR9, UPT, UPT, UR9, 0x1, URZ ;  /* 0x0000000109097890 */ /* 0x000fc8000fffe0ff */
[----:B------:R-:W-:-:S04]  /*4640*/  UISETP.NE.AND UP1, UPT, UR9, 0x4, UPT ;  /* 0x000000040900788c */ /* 0x000fc8000bf25270 */
[----:B------:R-:W-:Y:S02]  /*4650*/  USEL UR8, URZ, 0x1, UP1 ;  /* 0x00000001ff087887 */ /* 0x000fe40008800000 */
[----:B------:R-:W-:-:S04]  /*4660*/  USEL UR9, UR9, URZ, UP1 ;  /* 0x000000ff09097287 */ /* 0x000fc80008800000 */
[----:B------:R-:W-:Y:S01]  /*4670*/  ULEA UR9, UR9, UR5, 0x3 ;  /* 0x0000000509097291 */ /* 0x000fe2000f8e18ff */
[----:B-1----:R-:W-:-:S04]  /*4680*/  LOP3.LUT R3, R2, UR8, RZ, 0x3c, !PT ;  /* 0x0000000802037c12 */ /* 0x002fc8000f8e3cff */
[----:B------:R-:W-:Y:S01]  /*4690*/  SHF.L.U32 R3, R3, 0x1f, RZ ;  /* 0x0000001f03037819 */ /* 0x000fe200000006ff */
[----:B------:R-:W-:-:S04]  /*46a0*/  IMAD.U32 R0, RZ, RZ, UR9 ;  /* 0x00000009ff007e24 */ /* 0x000fc8000f8e00ff */
[----:B------:R1:W2:Y:S03]  /*46b0*/  SYNCS.PHASECHK.TRANS64.TRYWAIT P0, [R0+URZ], R3 ;  /* 0x00000003000075a7 */ /* 0x0002a600080011ff */
[----:B--2---:R-:W-:Y:S05]  /*46c0*/  @!P0 NANOSLEEP.SYNCS 0x989680 ;  /* 0x009896800000895d */ /* 0x004fea0003900000 */
[----:B------:R-:W2:Y:S02]  /*46d0*/  @!P0 SYNCS.PHASECHK.TRANS64 P0, [R0+URZ], R3 ;  /* 0x00000003000085a7 */ /* 0x000ea400080010ff */
[----:B--2---:R-:W-:Y:S05]  /*46e0*/  @P0 BRA `(.L_x_93) ;  /* 0x0000000000200947 */ /* 0x004fea0003800000 */
.L_x_94:
[----:B--2---:R2:W4:Y:S02]  /*46f0*/  SYNCS.PHASECHK.TRANS64.TRYWAIT P0, [R0+URZ], R3 ;  /* 0x00000003000075a7 */ /* 0x00452400080011ff */
[----:B----4-:R-:W-:Y:S05]  /*4700*/  @!P0 NANOSLEEP.SYNCS 0x989680 ;  /* 0x009896800000895d */ /* 0x010fea0003900000 */
[----:B------:R-:W4:Y:S02]  /*4710*/  @!P0 SYNCS.PHASECHK.TRANS64 P0, [R0+URZ], R3 ;  /* 0x00000003000085a7 */ /* 0x000f2400080010ff */
[----:B----4-:R-:W-:Y:S05]  /*4720*/  @!P0 BRA `(.L_x_94) ;  /* 0xfffffffc00f08947 */ /* 0x010fea000383ffff */
[----:B------:R-:W-:Y:S05]  /*4730*/  BRA `(.L_x_93) ;  /* 0x00000000000c7947 */ /* 0x000fea0003800000 */
.L_x_89:
[----:B------:R-:W-:-:S04]  /*4740*/  UIADD3 UR5, UPT, UPT, UR7, 0x1d0, URZ ;  /* 0x000001d007057890 */ /* 0x000fc8000fffe0ff */
[----:B------:R-:W-:-:S09]  /*4750*/  UPRMT UR5, UR4, 0x654, UR5 ;  /* 0x0000065404057896 */ /* 0x000fd20008000005 */
[----:B------:R-:W-:Y:S03]  /*4760*/  SYNCS.ARRIVE.TRANS64.RED.A1T0 RZ, [UR5], RZ ;  /* 0x000000ffffff79a7 */ /* 0x000fe60008100405 */
.L_x_93:
[----:B-12---:R-:W-:Y:S01]  /*4770*/  SHF.L.U32 R3, RZ, 0x1f, RZ ;  /* 0x0000001fff037819 */ /* 0x006fe200000006ff */
[----:B------:R-:W-:Y:S01]  /*4780*/  UIADD3 UR5, UPT, UPT, UR7, 0x1d0, URZ ;  /* 0x000001d007057890 */ /* 0x000fe2000fffe0ff */
[----:B------:R-:W-:Y:S02]  /*4790*/  PLOP3.LUT P0, PT, PT, PT, UP0, 0x80, 0x8 ;  /* 0x000000000008781c */ /* 0x000fe40003f0f008 */
[----:B------:R-:W1:Y:S02]  /*47a0*/  SYNCS.PHASECHK.TRANS64.TRYWAIT P1, [UR7+0x1d0], R3 ;  /* 0x0001d003ff0075a7 */ /* 0x000e640008021107 */
[----:B-1----:R-:W-:Y:S09]  /*47b0*/  @!P1 BRA `(.L_x_95) ;  /* 0x0000004000e89947 */ /* 0x002ff20003800000 */
.L_x_202:
[----:B------:R-:W-:Y:S01]  /*47c0*/  @!UP0 UPRMT UR5, UR4, 0x654, UR5 ;  /* 0x0000065404058896 */ /* 0x000fe20008000005 */
[----:B------:R-:W-:Y:S02]  /*47d0*/  UMOV UR8, 0xffff ;  /* 0x0000ffff00087882 */ /* 0x000fe40000000000 */
[----:B------:R-:W-:-:S06]  /*47e0*/  UMOV UR4, 0x1 ;  /* 0x0000000100047882 */ /* 0x000fcc0000000000 */
[----:B------:R-:W-:Y:S01]  /*47f0*/  @!P0 SYNCS.ARRIVE.TRANS64.RED.A1T0 RZ, [UR5], RZ ;  /* 0x000000ffffff89a7 */ /* 0x000fe20008100405 */
[----:B------:R-:W-:Y:S01]  /*4800*/  NOP ;  /* 0x0000000000007918 */ /* 0x000fe20000000000 */
[----:B-1----:R-:W1:Y:S01]  /*4810*/  LDS R0, [UR6+0x14] ;  /* 0x00001406ff007984 */ /* 0x002e620008000800 */
[----:B------:R-:W-:-:S04]  /*4820*/  ULOP3.LUT UR5, UR21, 0xffff, URZ, 0xc0, !UPT ;  /* 0x0000ffff15057892 */ /* 0x000fc8000f8ec0ff */
[----:B------:R-:W-:-:S04]  /*4830*/  USHF.R.U32.HI UR5, URZ, 0x5, UR5 ;  /* 0x00000005ff057899 */ /* 0x000fc80008011605 */
[----:B------:R-:W-:Y:S02]  /*4840*/  USHF.L.U32 UR8, UR8, UR5, URZ ;  /* 0x0000000508087299 */ /* 0x000fe400080006ff */
[----:B------:R-:W-:-:S04]  /*4850*/  USHF.L.U32 UR4, UR4, UR5, URZ ;  /* 0x0000000504047299 */ /* 0x000fc800080006ff */
[----:B-1----:R-:W-:-:S04]  /*4860*/  LOP3.LUT R0, R0, UR8, RZ, 0xc0, !PT ;  /* 0x0000000800007c12 */ /* 0x002fc8000f8ec0ff */
[----:B------:R-:W-:-:S13]  /*4870*/  ISETP.NE.AND P0, PT, R0, UR8, PT ;  /* 0x0000000800007c0c */ /* 0x000fda000bf05270 */
[----:B------:R-:W-:Y:S05]  /*4880*/  @P0 BRA `(.L_x_96) ;  /* 0x0000000000580947 */ /* 0x000fea0003800000 */
[----:B------:R-:W1:Y:S02]  /*4890*/  LDS R0, [UR6+0x18] ;  /* 0x00001806ff007984 */ /* 0x000e640008000800 */
[----:B-1----:R-:W-:-:S04]  /*48a0*/  LOP3.LUT R0, R0, UR4, RZ, 0xc0, !PT ;  /* 0x0000000400007c12 */ /* 0x002fc8000f8ec0ff */
[----:B------:R-:W-:-:S13]  /*48b0*/  ISETP.NE.AND P0, PT, R0, UR4, PT ;  /* 0x0000000400007c0c */ /* 0x000fda000bf05270 */
[----:B------:R-:W-:Y:S05]  /*48c0*/  @P0 BRA `(.L_x_97) ;  /* 0x00000000003c0947 */ /* 0x000fea0003800000 */
[----:B------:R-:W1:Y:S01]  /*48d0*/  S2R R2, SR_LANEID ;  /* 0x0000000000027919 */ /* 0x000e620000000000 */
[----:B------:R-:W-:Y:S01]  /*48e0*/  ULOP3.LUT UR8, URZ, UR8, URZ, 0x33, !UPT ;  /* 0x00000008ff087292 */ /* 0x000fe2000f8e33ff */
[----:B------:R-:W-:Y:S01]  /*48f0*/  LOP3.LUT R4, RZ, UR4, RZ, 0x33, !PT ;  /* 0x00000004ff047c12 */ /* 0x000fe2000f8e33ff */
[----:B------:R-:W-:Y:S02]  /*4900*/  VOTEU.ANY UR7, UPT, PT ;  /* 0x0000000000077886 */ /* 0x000fe400038e0100 */
[----:B------:R-:W-:Y:S01]  /*4910*/  UFLO.U32 UR7, UR7 ;  /* 0x00000007000772bd */ /* 0x000fe200080e0000 */
[----:B------:R-:W2:Y:S01]  /*4920*/  REDUX UR4, R4 ;  /* 0x00000000040473c4 */ /* 0x000ea20000000000 */
[----:B------:R-:W-:-:S06]  /*4930*/  IMAD.U32 R0, RZ, RZ, UR8 ;  /* 0x00000008ff007e24 */ /* 0x000fcc000f8e00ff */
[----:B------:R1:W-:Y:S01]  /*4940*/  UTCATOMSWS.AND URZ, UR8 ;  /* 0x0000000800ff79e3 */ /* 0x0003e20008000000 */
[----:B------:R-:W3:Y:S01]  /*4950*/  REDUX UR5, R0 ;  /* 0x00000000000573c4 */ /* 0x000ee20000000000 */
[----:B-1----:R-:W-:Y:S01]  /*4960*/  ISETP.EQ.U32.AND P0, PT, R2, UR7, PT ;  /* 0x0000000702007c0c */ /* 0x002fe2000bf02070 */
[----:B--2---:R-:W-:Y:S01]  /*4970*/  IMAD.U32 R2, RZ, RZ, UR4 ;  /* 0x00000004ff027e24 */ /* 0x004fe2000f8e00ff */
[----:B---3--:R-:W-:-:S11]  /*4980*/  MOV R3, UR5 ;  /* 0x0000000500037c02 */ /* 0x008fd60008000f00 */
[----:B------:R1:W-:Y:S04]  /*4990*/  @P0 ATOMS.AND RZ, [UR6+0x14], R3 ;  /* 0x00001403ffff098c */ /* 0x0003e8000a800006 */
[----:B------:R1:W-:Y:S01]  /*49a0*/  @P0 ATOMS.AND RZ, [UR6+0x18], R2 ;  /* 0x00001802ffff098c */ /* 0x0003e2000a800006 */
[----:B------:R-:W-:Y:S05]  /*49b0*/  BRA `(.L_x_98) ;  /* 0x0000000000147947 */ /* 0x000fea0003800000 */
.L_x_97:
[----:B------:R-:W-:Y:S02]  /*49c0*/  MOV R2, 0x49e0 ;  /* 0x000049e000027802 */ /* 0x000fe40000000f00 */
[----:B---345:R-:W-:Y:S05]  /*49d0*/  CALL.REL.NOINC `($__internal_0_$__cuda_sm10x_tcgen05_guardrail_trap_col_being_dealloced_not_returned_by_alloc) ;  /* 0x0000004400547944 */ /* 0x038fea0003c00000 */
[----:B------:R-:W-:Y:S05]  /*49e0*/  BRA `(.L_x_98) ;  /* 0x0000000000087947 */ /* 0x000fea0003800000 */
.L_x_96:
[----:B------:R-:W-:Y:S02]  /*49f0*/  MOV R2, 0x4a10 ;  /* 0x00004a1000027802 */ /* 0x000fe40000000f00 */
[----:B---345:R-:W-:Y:S05]  /*4a00*/  CALL.REL.NOINC `($__internal_2_$__cuda_sm10x_tcgen05_guardrail_trap_unallocated_columns_being_dealloced) ;  /* 0x0000004400607944 */ /* 0x038fea0003c00000 */
.L_x_98:
[----:B------:R-:W-:Y:S01]  /*4a10*/  NOP ;  /* 0x0000000000007918 */ /* 0x000fe20000000000 */
[----:B----4-:R-:W-:Y:S05]  /*4a20*/  EXIT ;  /* 0x000000000000794d */ /* 0x010fea0003800000 */
.L_x_69:
[----:B------:R-:W-:-:S09]  /*4a30*/  UISETP.NE.OR UP5, UPT, UR10, 0x3, !UP5 ;  /* 0x000000030a00788c */ /* 0x000fd2000efa5670 */
[----:B------:R-:W-:Y:S05]  /*4a40*/  BRA.U UP5, `(.L_x_99) ;  /* 0x0000000d05e87547 */ /* 0x000fea000b800000 */
[----:B------:R-:W1:Y:S01]  /*4a50*/  LDC R0, c[0x0][0xb30] ;  /* 0x0002cc00ff007b82 */ /* 0x000e620000000800 */
[----:B------:R-:W2:Y:S01]  /*4a60*/  LDCU.64 UR8, c[0x0][0x888] ;  /* 0x00011100ff0877ac */ /* 0x000ea20008000a00 */
[----:B------:R-:W-:Y:S02]  /*4a70*/  HFMA2 R25, -RZ, RZ, 0, 0 ;  /* 0x00000000ff197431 */ /* 0x000fe400000001ff */
[----:B------:R-:W-:Y:S01]  /*4a80*/  IMAD.MOV.U32 R34, RZ, RZ, 0x1 ;  /* 0x00000001ff227424 */ /* 0x000fe200078e00ff */
[----:B------:R-:W-:Y:S01]  /*4a90*/  MOV R23, 0x1000 ;  /* 0x0000100000177802 */ /* 0x000fe20000000f00 */
[----:B------:R-:W3:Y:S01]  /*4aa0*/  LDCU.64 UR4, c[0x0][0x890] ;  /* 0x00011200ff0477ac */ /* 0x000ee20008000a00 */
[----:B------:R-:W-:Y:S01]  /*4ab0*/  IMAD.MOV.U32 R27, RZ, RZ, RZ ;  /* 0x000000ffff1b7224 */ /* 0x000fe200078e00ff */
[----:B------:R-:W4:Y:S01]  /*4ac0*/  LDC R19, c[0x0][0x370] ;  /* 0x0000dc00ff137b82 */ /* 0x000f220000000800 */
[----:B------:R-:W-:Y:S01]  /*4ad0*/  UMOV UR7, 0x400 ;  /* 0x0000040000077882 */ /* 0x000fe20000000000 */
[----:B------:R-:W-:-:S02]  /*4ae0*/  UPLOP3.LUT UP1, UPT, UPT, UPT, UPT, 0x40, 0x4 ;  /* 0x000000000004789c */ /* 0x000fc40003f2e870 */
[----:B------:R-:W-:Y:S01]  /*4af0*/  ULEA UR7, UR37, UR7, 0x18 ;  /* 0x0000000725077291 */ /* 0x000fe2000f8ec0ff */
[----:B------:R-:W-:-:S03]  /*4b00*/  UMOV UR13, URZ ;  /* 0x000000ff000d7c82 */ /* 0x000fc60008000000 */
[----:B------:R-:W4:Y:S01]  /*4b10*/  LDC R2, c[0x0][0xb0c] ;  /* 0x0002c300ff027b82 */ /* 0x000f220000000800 */
[----:B--2---:R-:W-:Y:S02]  /*4b20*/  UISETP.NE.U32.AND UP4, UPT, UR8, URZ, UPT ;  /* 0x000000ff0800728c */ /* 0x004fe4000bf85070 */
[----:B---3--:R-:W-:-:S05]  /*4b30*/  UISETP.NE.U32.AND UP5, UPT, UR4, URZ, UPT ;  /* 0x000000ff0400728c */ /* 0x008fca000bfa5070 */
[----:B------:R-:W2:Y:S01]  /*4b40*/  LDC R18, c[0x0][0xb20] ;  /* 0x0002c800ff127b82 */ /* 0x000ea20000000800 */
[----:B-1----:R-:W-:Y:S01]  /*4b50*/  ISETP.NE.AND P1, PT, R0, 0x1, PT ;  /* 0x000000010000780c */ /* 0x002fe20003f25270 */
[----:B------:R-:W-:Y:S02]  /*4b60*/  UISETP.NE.AND.EX UP4, UPT, UR9, URZ, UPT, UP4 ;  /* 0x000000ff0900728c */ /* 0x000fe4000bf85340 */
[----:B------:R-:W-:-:S04]  /*4b70*/  UISETP.NE.AND.EX UP5, UPT, UR5, URZ, UPT, UP5 ;  /* 0x000000ff0500728c */ /* 0x000fc8000bfa5350 */
[----:B-----5:R-:W1:Y:S08]  /*4b80*/  LDC.64 R32, c[0x0][0x348] ;  /* 0x0000d200ff207b82 */ /* 0x020e700000000a00 */
[----:B------:R-:W3:Y:S08]  /*4b90*/  LDC.64 R16, c[0x0][0xb10] ;  /* 0x0002c400ff107b82 */ /* 0x000ef00000000a00 */
[----:B------:R-:W1:Y:S08]  /*4ba0*/  LDC.64 R6, c[0x0][0xb18] ;  /* 0x0002c600ff067b82 */ /* 0x000e700000000a00 */
[----:B------:R-:W1:Y:S08]  /*4bb0*/  LDC.64 R4, c[0x0][0xb28] ;  /* 0x0002ca00ff047b82 */ /* 0x000e700000000a00 */
[----:B--2-4-:R-:W1:Y:S02]  /*4bc0*/  LDC R22, c[0x0][0x374] ;  /* 0x0000dd00ff167b82 */ /* 0x014e640000000800 */
.L_x_108:
[----:B------:R-:W-:Y:S02]  /*4bd0*/  LEA R0, R27, UR7, 0x3 ;  /* 0x000000071b007c11 */ /* 0x000fe4000f8e18ff */
[----:B------:R-:W-:Y:S02]  /*4be0*/  SHF.L.U32 R3, R25, 0x1f, RZ ;  /* 0x0000001f19037819 */ /* 0x000fe400000006ff */
[----:B------:R-:W-:Y:S02]  /*4bf0*/  LEA R28, R27, UR7, 0x4 ;  /* 0x000000071b1c7c11 */ /* 0x000fe4000f8e20ff */
[----:B--2---:R-:W2:Y:S02]  /*4c00*/  SYNCS.PHASECHK.TRANS64.TRYWAIT P0, [R0+URZ+0x150], R3 ;  /* 0x00015003000075a7 */ /* 0x004ea400080011ff */
[----:B--2---:R-:W-:Y:S05]  /*4c10*/  @!P0 BRA `(.L_x_100) ;  /* 0x0000003c00e88947 */ /* 0x004fea0003800000 */
.L_x_203:
[----:B------:R-:W-:Y:S01]  /*4c20*/  ISETP.GE.AND P0, PT, R26, 0x1, PT ;  /* 0x000000011a00780c */ /* 0x000fe20003f06270 */
[----:B------:R-:W4:Y:S01]  /*4c30*/  LDS.128 R28, [R28+0x1e0] ;  /* 0x0001e0001c1c7984 */ /* 0x000f220000000c00 */
[----:B--2---:R-:W-:Y:S01]  /*4c40*/  VIADD R0, R0, 0x160 ;  /* 0x0000016000007836 */ /* 0x004fe20000000000 */
[----:B------:R-:W-:Y:S01]  /*4c50*/  @!PT LDS RZ, [RZ] ;  /* 0x00000000fffff984 */ /* 0x000fe20000000800 */
[----:B------:R-:W-:Y:S01]  /*4c60*/  @!PT LDS RZ, [RZ] ;  /* 0x00000000fffff984 */ /* 0x000fe20000000800 */
[----:B------:R-:W-:Y:S01]  /*4c70*/  @!PT LDS RZ, [RZ] ;  /* 0x00000000fffff984 */ /* 0x000fe20000000800 */
[----:B------:R-:W-:Y:S01]  /*4c80*/  @!PT LDS RZ, [RZ] ;  /* 0x00000000fffff984 */ /* 0x000fe20000000800 */
[----:B------:R2:W-:Y:S06]  /*4c90*/  MEMBAR.ALL.CTA ;  /* 0x0000000000007992 */ /* 0x0005ec0000008000 */
[----:B--2---:R-:W2:Y:S01]  /*4ca0*/  FENCE.VIEW.ASYNC.S ;  /* 0x00000000000073c6 */ /* 0x004ea20000000000 */
[----:B------:R-:W-:Y:S04]  /*4cb0*/  PRMT R0, RZ, 0x654, R0 ;  /* 0x00000654ff007816 */ /* 0x000fe80000000000 */
[----:B--2---:R2:W-:Y:S01]  /*4cc0*/  SYNCS.ARRIVE.TRANS64.RED.A1T0 RZ, [R0+URZ], RZ ;  /* 0x000000ff00ff79a7 */ /* 0x0045e200081004ff */
[----:B----4-:R-:W-:Y:S11]  /*4cd0*/  LOP3.LUT P3, RZ, R30, 0x1, RZ, 0xc0, !PT ;  /* 0x000000011eff7812 */ /* 0x010ff6000786c0ff */
[----:B------:R-:W-:Y:S02]  /*4ce0*/  @!UPT UIADD3 URZ, UPT, UPT, URZ, URZ, URZ ;  /* 0x000000fffffff290 */ /* 0x000fe4000fffe0ff */
[----:B------:R-:W-:Y:S02]  /*4cf0*/  @P3 MOV R13, R28 ;  /* 0x0000001c000d3202 */ /* 0x000fe40000000f00 */
[----:B------:R-:W-:Y:S01]  /*4d00*/  @P3 LOP3.LUT R8, R29, 0xffff, RZ, 0xc0, !PT ;  /* 0x0000ffff1d083812 */ /* 0x000fe200078ec0ff */
[----:B--2---:R-:W-:Y:S06]  /*4d10*/  @!P0 BRA `(.L_x_101) ;  /* 0x0000000000a48947 */ /* 0x004fec0003800000 */
[----:B-1----:R-:W-:Y:S01]  /*4d20*/  IMAD.HI.U32 R37, R22, R7, RZ ;  /* 0x0000000716257227 */ /* 0x002fe200078e00ff */
[----:B------:R-:W-:Y:S02]  /*4d30*/  ISETP.NE.AND P0, PT, R6, 0x1, PT ;  /* 0x000000010600780c */ /* 0x000fe40003f05270 */
[----:B------:R-:W-:Y:S01]  /*4d40*/  ISETP.NE.AND P2, PT, R26, 0x1, PT ;  /* 0x000000011a00780c */ /* 0x000fe20003f45270 */
[----:B---3--:R-:W-:Y:S01]  /*4d50*/  IMAD.HI.U32 R36, R19, R16, RZ ;  /* 0x0000001013247227 */ /* 0x008fe200078e00ff */
[----:B------:R-:W-:Y:S02]  /*4d60*/  SHF.R.U32.HI R37, RZ, R18, R37 ;  /* 0x00000012ff257219 */ /* 0x000fe40000011625 */
[----:B------:R-:W-:Y:S01]  /*4d70*/  ISETP.NE.AND P4, PT, R2, 0x1, PT ;  /* 0x000000010200780c */ /* 0x000fe20003f85270 */
[----:B------:R-:W-:Y:S01]  /*4d80*/  IMAD.HI.U32 R38, R13, R16, RZ ;  /* 0x000000100d267227 */ /* 0x000fe200078e00ff */
[----:B------:R-:W-:Y:S02]  /*4d90*/  SHF.R.U32.HI R36, RZ, R17, R36 ;  /* 0x00000011ff247219 */ /* 0x000fe40000011624 */
[----:B------:R-:W-:Y:S01]  /*4da0*/  SEL R3, R22, R37, !P0 ;  /* 0x0000002516037207 */ /* 0x000fe20004000000 */
[C---:B------:R-:W-:Y:S01]  /*4db0*/  IMAD.HI.U32 R37, R8.reuse, R7, RZ ;  /* 0x0000000708257227 */ /* 0x040fe200078e00ff */
[----:B------:R-:W-:Y:S02]  /*4dc0*/  SEL R11, R19, R36, !P4 ;  /* 0x00000024130b7207 */ /* 0x000fe40006000000 */
[----:B------:R-:W-:Y:S01]  /*4dd0*/  SHF.R.U32.HI R38, RZ, R17, R38 ;  /* 0x00000011ff267219 */ /* 0x000fe20000011626 */
[----:B------:R-:W-:Y:S01]  /*4de0*/  IMAD.HI.U32 R40, R3, R4, RZ ;  /* 0x0000000403287227 */ /* 0x000fe200078e00ff */
[----:B------:R-:W-:Y:S03]  /*4df0*/  SHF.R.U32.HI R37, RZ, R18, R37 ;  /* 0x00000012ff257219 */ /* 0x000fe60000011625 */
[----:B------:R-:W-:Y:S01]  /*4e00*/  IMAD.HI.U32 R36, R11, R4, RZ ;  /* 0x000000040b247227 */ /* 0x000fe200078e00ff */
[----:B------:R-:W-:Y:S02]  /*4e10*/  @P2 SHF.R.U32.HI R3, RZ, R5, R40 ;  /* 0x00000005ff032219 */ /* 0x000fe40000011628 */
[----:B------:R-:W-:Y:S02]  /*4e20*/  SEL R9, R8, R37, !P0 ;  /* 0x0000002508097207 */ /* 0x000fe40004000000 */
[----:B------:R-:W-:Y:S01]  /*4e30*/  @P2 SHF.R.U32.HI R11, RZ, R5, R36 ;  /* 0x00000005ff0b2219 */ /* 0x000fe20000011624 */
[C---:B------:R-:W-:Y:S01]  /*4e40*/  IMAD R10, R26.reuse, R3, RZ ;  /* 0x000000031a0a7224 */ /* 0x040fe200078e02ff */
[----:B------:R-:W-:Y:S01]  /*4e50*/  SEL R3, R13, R38, !P4 ;  /* 0x000000260d037207 */ /* 0x000fe20006000000 */
[C---:B------:R-:W-:Y:S03]  /*4e60*/  IMAD.HI.U32 R14, R9.reuse, R4, RZ ;  /* 0x00000004090e7227 */ /* 0x040fe600078e00ff */
[----:B------:R-:W-:Y:S01]  /*4e70*/  ISETP.GE.AND P0, PT, R9, R10, PT ;  /* 0x0000000a0900720c */ /* 0x000fe20003f06270 */
[C---:B------:R-:W-:Y:S01]  /*4e80*/  IMAD R12, R26.reuse, R11, RZ ;  /* 0x0000000b1a0c7224 */ /* 0x040fe200078e02ff */
[-C--:B------:R-:W-:Y:S04]  /*4e90*/  SHF.R.U32.HI R14, RZ, R5.reuse, R14 ;  /* 0x00000005ff0e7219 */ /* 0x080fe8000001160e */
[----:B------:R-:W-:Y:S02]  /*4ea0*/  ISETP.GE.OR P0, PT, R3, R12, P0 ;  /* 0x0000000c0300720c */ /* 0x000fe40000706670 */
[----:B------:R-:W-:Y:S05]  /*4eb0*/  SEL R15, R9, R14, !P2 ;  /* 0x0000000e090f7207 */ /* 0x000fea0005000000 */
[----:B------:R-:W-:Y:S04]  /*4ec0*/  IMAD.MOV R14, RZ, RZ, -R15 ;  /* 0x000000ffff0e7224 */ /* 0x000fe800078e0a0f */
[----:B------:R-:W-:Y:S02]  /*4ed0*/  IMAD R14, R26, R14, R9 ;  /* 0x0000000e1a0e7224 */ /* 0x000fe400078e0209 */
[C---:B------:R-:W-:Y:S05]  /*4ee0*/  @!P0 IMAD.HI.U32 R10, R3.reuse, R4, RZ ;  /* 0x00000004030a8227 */ /* 0x040fea00078e00ff */
[----:B------:R-:W-:Y:S04]  /*4ef0*/  @!P0 SHF.R.U32.HI R10, RZ, R5, R10 ;  /* 0x00000005ff0a8219 */ /* 0x000fe8000001160a */
[----:B------:R-:W-:Y:S01]  /*4f00*/  @!P0 SEL R0, R3, R10, !P2 ;  /* 0x0000000a03008207 */ /* 0x000fe20005000000 */
[----:B------:R-:W-:Y:S03]  /*4f10*/  IMAD.MOV R10, RZ, RZ, -R3 ;  /* 0x000000ffff0a7224 */ /* 0x000fe600078e0a03 */
[----:B------:R-:W-:Y:S01]  /*4f20*/  @!P0 IADD3 R15, PT, PT, R15, -R0, RZ ;  /* 0x800000000f0f8210 */ /* 0x000fe20007ffe0ff */
[----:B------:R-:W-:Y:S01]  /*4f30*/  @!P0 IMAD R0, R11, R14, R0 ;  /* 0x0000000e0b008224 */ /* 0x000fe200078e0200 */
[----:B------:R-:W-:Y:S01]  /*4f40*/  IADD3 R11, PT, PT, -R9, RZ, RZ ;  /* 0x000000ff090b7210 */ /* 0x000fe20007ffe1ff */
[----:B------:R-:W-:Y:S02]  /*4f50*/  IMAD R13, R2, R10, R13 ;  /* 0x0000000a020d7224 */ /* 0x000fe400078e020d */
[----:B------:R-:W-:Y:S02]  /*4f60*/  @!P0 IMAD R9, R15, R26, R3 ;  /* 0x0000001a0f098224 */ /* 0x000fe400078e0203 */
[----:B------:R-:W-:Y:S02]  /*4f70*/  @!P0 IMAD.MOV.U32 R3, RZ, RZ, R0 ;  /* 0x000000ffff038224 */ /* 0x000fe400078e0000 */
[----:B------:R-:W-:Y:S02]  /*4f80*/  IMAD R8, R6, R11, R8 ;  /* 0x0000000b06087224 */ /* 0x000fe400078e0208 */
[----:B------:R-:W-:Y:S02]  /*4f90*/  IMAD R13, R3, R2, R13 ;  /* 0x00000002030d7224 */ /* 0x000fe400078e020d */
[----:B------:R-:W-:Y:S02]  /*4fa0*/  IMAD R8, R9, R6, R8 ;  /* 0x0000000609087224 */ /* 0x000fe400078e0208 */
.L_x_101:
[----:B------:R-:W-:Y:S05]  /*4fb0*/  BRA.U UP1, `(.L_x_102) ;  /* 0x0000000101107547 */ /* 0x000fea000b800000 */
[----:B------:R-:W-:Y:S04]  /*4fc0*/  MOV R0, UR6 ;  /* 0x0000000600007c02 */ /* 0x000fe80008000f00 */
[----:B------:R-:W-:Y:S04]  /*4fd0*/  SHF.L.U32 R3, R0, 0x1f, RZ ;  /* 0x0000001f00037819 */ /* 0x000fe800000006ff */
[----:B------:R-:W2:Y:S02]  /*4fe0*/  SYNCS.PHASECHK.TRANS64.TRYWAIT P0, [UR7+0x148], R3 ;  /* 0x00014803ff0075a7 */ /* 0x000ea40008001107 */
[----:B--2---:R-:W-:Y:S05]  /*4ff0*/  @!P0 BRA `(.L_x_103) ;  /* 0x0000003c00048947 */ /* 0x004fea0003800000 */
.L_x_102:
[----:B------:R-:W-:Y:S02]  /*5000*/  R2UR UR27, R21 ;  /* 0x00000000151b72ca */ /* 0x000fe400000e0000 */
[----:B------:R-:W-:Y:S02]  /*5010*/  R2UR UR26, R20 ;  /* 0x00000000141a72ca */ /* 0x000fe400000e0000 */
[----:B------:R-:W-:Y:S04]  /*5020*/  ISETP.NE.U32.AND P2, PT, RZ, UR4, PT ;  /* 0x00000004ff007c0c */ /* 0x000fe8000bf45070 */
[----:B------:R-:W-:Y:S05]  /*5030*/  ISETP.NE.AND.EX P2, PT, RZ, UR5, PT, P2 ;  /* 0x00000005ff007c0c */ /* 0x000fea000bf45320 */
[----:B------:R-:W-:Y:S02]  /*5040*/  USHF.L.U32 UR27, UR27, 0x6, URZ ;  /* 0x000000061b1b7899 */ /* 0x000fe400080006ff */
[----:B------:R-:W-:Y:S01]  /*5050*/  USHF.L.U32 UR26, UR26, 0x6, URZ ;  /* 0x000000061a1a7899 */ /* 0x000fe200080006ff */
[----:B------:R-:W-:Y:S11]  /*5060*/  BRA.U !UP5, `(.L_x_104) ;  /* 0x000000010d347547 */ /* 0x000ff6000b800000 */
[----:B------:R-:W-:Y:S01]  /*5070*/  UPLOP3.LUT UP0, UPT, UPT, UPT, UP4, 0x80, 0x8 ;  /* 0x000000000008789c */ /* 0x000fe20003f0f040 */
[----:B--2---:R-:W-:Y:S02]  /*5080*/  HFMA2 R0, -RZ, RZ, 0, 5.9604644775390625e-08 ;  /* 0x00000001ff007431 */ /* 0x004fe400000001ff */
[----:B------:R-:W-:Y:S03]  /*5090*/  IMAD.MOV.U32 R59, RZ, RZ, 0x1 ;  /* 0x00000001ff3b7424 */ /* 0x000fe600078e00ff */
[----:B------:R-:W-:Y:S05]  /*50a0*/  PLOP3.LUT P0, PT, PT, PT, UP0, 0x80, 0x8 ;  /* 0x000000000008781c */ /* 0x000fea0003f0f008 */
[----:B------:R-:W2:Y:S01]  /*50b0*/  @UP0 LDCU.64 UR10, c[0x0][0x888] ;  /* 0x00011100ff0a07ac */ /* 0x000ea20008000a00 */
[----:B------:R-:W-:Y:S07]  /*50c0*/  @UP0 UIMAD UR8, UR36, UR4, URZ ;  /* 0x00000004240802a4 */ /* 0x000fee000f8e02ff */
[----:B------:R-:W-:Y:S01]  /*50d0*/  @!P0 PRMT R59, R0, 0x7610, R59 ;  /* 0x00007610003b8816 */ /* 0x000fe2000000003b */
[----:B--2---:R-:W-:Y:S03]  /*50e0*/  @UP0 UIMAD.WIDE UR10, UR8, 0x4, UR10 ;  /* 0x00000004080a08a5 */ /* 0x004fe6000f8e020a */
[----:B------:R-:W2:Y:S03]  /*50f0*/  @!UP0 LDCU UR8, c[0x0][0x880] ;  /* 0x00011000ff0887ac */ /* 0x000ea60008000800 */
[----:B------:R-:W-:Y:S01]  /*5100*/  IMAD.U32 R10, RZ, RZ, UR10 ;  /* 0x0000000aff0a7e24 */ /* 0x000fe2000f8e00ff */
[----:B------:R-:W-:Y:S05]  /*5110*/  MOV R11, UR11 ;  /* 0x0000000b000b7c02 */ /* 0x000fea0008000f00 */
[----:B------:R4:W5:Y:S02]  /*5120*/  @P0 LDG.E R35, desc[UR46][R10.64] ;  /* 0x0000002e0a230981 */ /* 0x000964000c1e1900 */
[----:B--2-4-:R-:W-:Y:S07]  /*5130*/  @!P0 IMAD.U32 R35, RZ, RZ, UR8 ;  /* 0x00000008ff238e24 */ /* 0x014fee000f8e00ff */
.L_x_104:
[----:B-----5:R-:W-:Y:S01]  /*5140*/  @!P2 FSETP.EQ.AND P0, PT, R35, RZ, PT ;  /* 0x000000ff2300a20b */ /* 0x020fe20003f02000 */
[----:B------:R-:W-:Y:S01]  /*5150*/  @!UPT UIADD3 URZ, UPT, UPT, URZ, URZ, URZ ;  /* 0x000000fffffff290 */ /* 0x000fe2000fffe0ff */
[----:B------:R-:W-:Y:S11]  /*5160*/  @!P2 BRA `(.L_x_105) ;  /* 0x000000000014a947 */ /* 0x000ff60003800000 */
[----:B------:R-:W-:Y:S02]  /*5170*/  LOP3.LUT P2, RZ, R59, 0xff, RZ, 0xc0, !PT ;  /* 0x000000ff3bff7812 */ /* 0x000fe4000784c0ff */
[----:B------:R-:W-:Y:S04]  /*5180*/  PLOP3.LUT P0, PT, PT, PT, UP0, 0x80, 0x8 ;  /* 0x000000000008781c */ /* 0x000fe80003f0f008 */
[----:B------:R-:W-:Y:S07]  /*5190*/  PLOP3.LUT P0, PT, P0, PT, PT, 0x8, 0x80 ;  /* 0x000000000080781c */ /* 0x000fee000070e170 */
[----:B------:R-:W-:Y:S11]  /*51a0*/  @P2 FSETP.EQ.AND P0, PT, R35, RZ, PT ;  /* 0x000000ff2300220b */ /* 0x000ff60003f02000 */
[----:B------:R-:W-:Y:S02]  /*51b0*/  @!UPT UIADD3 URZ, UPT, UPT, URZ, URZ, URZ ;  /* 0x000000fffffff290 */ /* 0x000fe4000fffe0ff */
.L_x_105:
[----:B------:R-:W-:Y:S01]  /*51c0*/  ULEA UR15, UR13, UR7, 0x3 ;  /* 0x000000070d0f7291 */ /* 0x000fe2000f8e18ff */
[----:B--2---:R-:W-:Y:S02]  /*51d0*/  SHF.L.U32 R3, R34, 0x1f, RZ ;  /* 0x0000001f22037819 */ /* 0x004fe400000006ff */
[----:B------:R-:W-:Y:S04]  /*51e0*/  ELECT P4, URZ, PT ;  /* 0x0000000000ff782f */ /* 0x000fe80003880000 */
[----:B------:R-:W-:Y:S02]  /*51f0*/  PLOP3.LUT P4, PT, P0, P4, PT, 0xf2, 0x2f ;  /* 0x00000000002f781c */ /* 0x000fe40000789e72 */
[----:B------:R-:W2:Y:S11]  /*5200*/  SYNCS.PHASECHK.TRANS64.TRYWAIT P2, [UR15+0x128], R3 ;  /* 0x00012803ff0075a7 */ /* 0x000eb6000804110f */
[----:B-1----:R-:W-:Y:S05]  /*5210*/  @!P4 IADD3 R20, P0, PT, R32, 0x580, RZ ;  /* 0x000005802014c810 */ /* 0x002fea0007f1e0ff */
[----:B------:R-:W-:Y:S01]  /*5220*/  @!P4 IMAD.X R12, RZ, RZ, R33, P0 ;  /* 0x000000ffff0cc224 */ /* 0x000fe200000e0621 */
[----:B--2---:R-:W-:Y:S07]  /*5230*/  @!P2 BRA `(.L_x_106) ;  /* 0x00000038008ca947 */ /* 0x004fee0003800000 */
.L_x_206:
[----:B------:R-:W2:Y:S01]  /*5240*/  LDC.64 R14, c[0x0][0xb10] ;  /* 0x0002c400ff0e7b82 */ /* 0x000ea20000000a00 */
[----:B------:R-:W-:Y:S01]  /*5250*/  @!P4 R2UR UR8, R12 ;  /* 0x000000000c08c2ca */ /* 0x000fe200000e0000 */
[----:B------:R-:W-:Y:S01]  /*5260*/  VOTEU.ALL UP3, P4 ;  /* 0x0000000000ff7886 */ /* 0x000fe20002060000 */
[----:B------:R-:W-:Y:S01]  /*5270*/  @!P4 R2UR UR9, R20 ;  /* 0x000000001409c2ca */ /* 0x000fe200000e0000 */
[----:B------:R-:W-:Y:S01]  /*5280*/  UIADD3 UR25, UPT, UPT, UR15, 0x110, URZ ;  /* 0x000001100f197890 */ /* 0x000fe2000fffe0ff */
[----:B------:R-:W-:Y:S03]  /*5290*/  @P3 SHF.R.U32.HI R24, RZ, 0x10, R29 ;  /* 0x00000010ff183819 */ /* 0x000fe6000001161d */
[----:B------:R-:W4:Y:S01]  /*52a0*/  LDC.64 R10, c[0x0][0xb18] ;  /* 0x0002c600ff0a7b82 */ /* 0x000f220000000a00 */
[----:B------:R-:W-:Y:S01]  /*52b0*/  UIADD3 UR14, UPT, UPT, UR13, 0x1, URZ ;  /* 0x000000010d0e7890 */ /* 0x000fe2000fffe0ff */
[----:B------:R-:W-:Y:S01]  /*52c0*/  VIADD R27, R27, 0x1 ;  /* 0x000000011b1b7836 */ /* 0x000fe20000000000 */
[----:B------:R-:W-:Y:S01]  /*52d0*/  VOTEU.ALL UP2, P4 ;  /* 0x0000000000ff7886 */ /* 0x000fe20002040000 */
[----:B------:R-:W-:Y:S01]  /*52e0*/  UMOV UR18, 0x0 ;  /* 0x0000000000127882 */ /* 0x000fe20000000000 */
[----:B------:R-:W-:Y:S03]  /*52f0*/  UISETP.NE.AND UP6, UPT, UR14, 0x3, UPT ;  /* 0x000000030e00788c */ /* 0x000fe6000bfc5270 */
[----:B-1----:R-:W1:Y:S01]  /*5300*/  @!P1 LDC R0, c[0x0][0xb20] ;  /* 0x0002c800ff009b82 */ /* 0x002e620000000800 */
[----:B------:R-:W-:Y:S01]  /*5310*/  UMOV UR19, 0x10000000 ;  /* 0x1000000000137882 */ /* 0x000fe20000000000 */
[----:B------:R-:W-:Y:S01]  /*5320*/  IMAD.U32 R21, RZ, RZ, UR8 ;  /* 0x00000008ff157e24 */ /* 0x000fe2000f8e00ff */
[----:B------:R-:W-:Y:S05]  /*5330*/  @!UP3 ULEA UR8, UR13, UR7, 0xc ;  /* 0x000000070d08b291 */ /* 0x000fea000f8e60ff */
[----:B------:R-:W5:Y:S01]  /*5340*/  @!P1 LDC R3, c[0x0][0xb0c] ;  /* 0x0002c300ff039b82 */ /* 0x000f620000000800 */
[----:B------:R-:W-:Y:S01]  /*5350*/  IMAD.U32 R20, RZ, RZ, UR9 ;  /* 0x00000009ff147e24 */ /* 0x000fe2000f8e00ff */
[----:B------:R-:W-:Y:S01]  /*5360*/  UMOV UR28, UR36 ;  /* 0x00000024001c7c82 */ /* 0x000fe20008000000 */
[----:B------:R-:W-:Y:S01]  /*5370*/  @!P4 R2UR UR21, R21 ;  /* 0x000000001515c2ca */ /* 0x000fe200000e0000 */
[----:B------:R-:W-:Y:S02]  /*5380*/  @!UP3 UIADD3 UR24, UPT, UPT, UR8, 0x300, URZ ;  /* 0x000003000818b890 */ /* 0x000fe4000fffe0ff */
[----:B------:R-:W-:Y:S01]  /*5390*/  @!P4 R2UR UR20, R20 ;  /* 0x000000001414c2ca */ /* 0x000fe200000e0000 */
[----:B------:R-:W-:Y:S01]  /*53a0*/  @!UP3 UIADD3 UR10, UPT, UPT, UR26, 0x20, URZ ;  /* 0x000000201a0ab890 */ /* 0x000fe2000fffe0ff */
[----:B------:R-:W-:Y:S01]  /*53b0*/  @!P4 IMAD.MOV.U32 R20, RZ, RZ, 0x1000 ;  /* 0x00001000ff14c424 */ /* 0x000fe200078e00ff */
[----:B------:R-:W-:Y:S02]  /*53c0*/  @!UP3 UIADD3 UR8, UPT, UPT, UR8, 0xb00, URZ ;  /* 0x00000b000808b890 */ /* 0x000fe4000fffe0ff */
[----:B------:R-:W-:Y:S01]  /*53d0*/  USEL UR9, URZ, 0x1, UP6 ;  /* 0x00000001ff097887 */ /* 0x000fe2000b000000 */
[----:B------:R-:W-:Y:S01]  /*53e0*/  VOTEU.ALL UP1, P4 ;  /* 0x0000000000ff7886 */ /* 0x000fe20002020000 */
[----:B------:R-:W-:Y:S01]  /*53f0*/  UMOV UR11, UR27 ;  /* 0x0000001b000b7c82 */ /* 0x000fe20008000000 */
[----:B------:R-:W-:Y:S01]  /*5400*/  UMOV UR12, UR36 ;  /* 0x00000024000c7c82 */ /* 0x000fe20008000000 */
[----:B------:R-:W-:Y:S02]  /*5410*/  UPRMT UR16, UR37, 0x654, UR25 ;  /* 0x0000065425107896 */ /* 0x000fe40008000019 */
[----:B------:R-:W-:Y:S01]  /*5420*/  LOP3.LUT R34, R34, UR9, RZ, 0x3c, !PT ;  /* 0x0000000922227c12 */ /* 0x000fe2000f8e3cff */
[----:B------:R-:W-:Y:S01]  /*5430*/  UMOV UR9, UR25 ;  /* 0x0000001900097c82 */ /* 0x000fe20008000000 */
[----:B------:R1:W-:Y:S01]  /*5440*/  @!UP2 UTMALDG.3D [UR24], [UR20], desc[UR18] ;  /* 0x000012181400a5b4 */ /* 0x0003e20008011000 */
[----:B------:R-:W-:Y:S01]  /*5450*/  USEL UR14, UR14, URZ, UP6 ;  /* 0x000000ff0e0e7287 */ /* 0x000fe2000b000000 */
[----:B------:R-:W-:Y:S03]  /*5460*/  SHF.L.U32 R12, R34, 0x1f, RZ ;  /* 0x0000001f220c7819 */ /* 0x000fe600000006ff */
[----:B------:R-:W-:Y:S01]  /*5470*/  ULEA UR13, UR14, UR7, 0x3 ;  /* 0x000000070e0d7291 */ /* 0x000fe2000f8e18ff */
[----:B--2---:R-:W-:Y:S01]  /*5480*/  @!P1 IMAD.HI.U32 R14, R13, R14, RZ ;  /* 0x0000000e0d0e9227 */ /* 0x004fe200078e00ff */
[----:B----4-:R-:W-:Y:S01]  /*5490*/  @!P1 ISETP.NE.AND P0, PT, R10, 0x1, PT ;  /* 0x000000010a00980c */ /* 0x010fe20003f05270 */
[----:B------:R2:W-:Y:S01]  /*54a0*/  @!UP1 UTMALDG.3D [UR8], [UR20], desc[UR18] ;  /* 0x00001208140095b4 */ /* 0x0005e20008011000 */
[----:B------:R2:W-:Y:S01]  /*54b0*/  @!P4 SYNCS.ARRIVE.TRANS64.RED.A0TR RZ, [UR15+0x110], R20 ;  /* 0x00011014ffffc9a7 */ /* 0x0005e2000830040f */
[C---:B------:R-:W-:Y:S01]  /*54c0*/  @!P1 IMAD.HI.U32 R11, R8.reuse, R11, RZ ;  /* 0x0000000b080b9227 */ /* 0x040fe200078e00ff */
[----:B------:R-:W-:Y:S02]  /*54d0*/  @!P1 SHF.R.U32.HI R14, RZ, R15, R14 ;  /* 0x0000000fff0e9219 */ /* 0x000fe4000001160e */
[----:B-----5:R-:W-:Y:S02]  /*54e0*/  @!P1 ISETP.NE.AND P2, PT, R3, 0x1, PT ;  /* 0x000000010300980c */ /* 0x020fe40003f45270 */
[----:B-1----:R-:W-:Y:S02]  /*54f0*/  @!P1 SHF.R.U32.HI R9, RZ, R0, R11 ;  /* 0x00000000ff099219 */ /* 0x002fe4000001160b */
[----:B------:R-:W-:Y:S02]  /*5500*/  @!P1 SEL R14, R13, R14, !P2 ;  /* 0x0000000e0d0e9207 */ /* 0x000fe40005000000 */
[----:B------:R-:W-:Y:S05]  /*5510*/  @!P1 SEL R9, R8, R9, !P0 ;  /* 0x0000000908099207 */ /* 0x000fea0004000000 */
[----:B------:R-:W-:Y:S01]  /*5520*/  @!P1 IMAD.IADD R0, R9, 0x1, -R14 ;  /* 0x0000000109009824 */ /* 0x000fe200078e0a0e */
[----:B------:R-:W-:Y:S01]  /*5530*/  SYNCS.ARRIVE.TRANS64.RED.A1T0 RZ, [UR16], RZ ;  /* 0x000000ffffff79a7 */ /* 0x000fe20008100410 */
[----:B------:R-:W-:Y:S02]  /*5540*/  @!P1 IMAD.IADD R9, R14, 0x1, -R9 ;  /* 0x000000010e099824 */ /* 0x000fe400078e0a09 */
[----:B------:R-:W-:Y:S02]  /*5550*/  @!P1 IMAD R13, R0, R3, R13 ;  /* 0x00000003000d9224 */ /* 0x000fe400078e020d */
[----:B------:R-:W-:Y:S01]  /*5560*/  @!P1 IMAD R8, R9, R10, R8 ;  /* 0x0000000a09089224 */ /* 0x000fe200078e0208 */
[----:B------:R-:W1:Y:S02]  /*5570*/  SYNCS.PHASECHK.TRANS64.TRYWAIT P5, [UR13+0x128], R12 ;  /* 0x0001280cff0075a7 */ /* 0x000e6400080a110d */
[----:B-12---:R-:W-:Y:S05]  /*5580*/  @!P5 BRA `(.L_x_107) ;  /* 0x0000003400d0d947 */ /* 0x006fea0003800000 */
.L_x_208:
[----:B------:R-:W-:Y:S01]  /*5590*/  UIADD3 UR17, UPT, UPT, UR13, 0x110, URZ ;  /* 0x000001100d117890 */ /* 0x000fe2000fffe0ff */
[----:B-1----:R-:W-:Y:S01]  /*55a0*/  @!P4 IADD3 R3, P0, PT, R32, 0x580, RZ ;  /* 0x000005802003c810 */ /* 0x002fe20007f1e0ff */
[----:B------:R-:W-:Y:S01]  /*55b0*/  VOTEU.ALL UP2, P4 ;  /* 0x0000000000ff7886 */ /* 0x000fe20002040000 */
[----:B------:R-:W-:Y:S01]  /*55c0*/  UMOV UR22, 0x0 ;  /* 0x0000000000167882 */ /* 0x000fe20000000000 */
[----:B------:R-:W-:Y:S01]  /*55d0*/  UPRMT UR15, UR37, 0x654, UR17 ;  /* 0x00000654250f7896 */ /* 0x000fe20008000011 */
[----:B------:R-:W-:Y:S01]  /*55e0*/  @!P4 R2UR UR9, R3 ;  /* 0x000000000309c2ca */ /* 0x000fe200000e0000 */
[----:B------:R-:W-:Y:S01]  /*55f0*/  @!P4 IMAD.X R0, RZ, RZ, R33, P0 ;  /* 0x000000ffff00c224 */ /* 0x000fe200000e0621 */
[----:B------:R-:W-:Y:S01]  /*5600*/  UMOV UR23, 0x10000000 ;  /* 0x1000000000177882 */ /* 0x000fe20000000000 */
[----:B------:R-:W-:Y:S01]  /*5610*/  UMOV UR19, UR27 ;  /* 0x0000001b00137c82 */ /* 0x000fe20008000000 */
[----:B------:R-:W-:Y:S01]  /*5620*/  UMOV UR20, UR36 ;  /* 0x0000002400147c82 */ /* 0x000fe20008000000 */
[----:B------:R-:W-:Y:S01]  /*5630*/  UMOV UR11, UR27 ;  /* 0x0000001b000b7c82 */ /* 0x000fe20008000000 */
[----:B------:R-:W-:Y:S01]  /*5640*/  @!P4 R2UR UR8, R0 ;  /* 0x000000000008c2ca */ /* 0x000fe200000e0000 */
[----:B------:R-:W-:Y:S01]  /*5650*/  UMOV UR12, UR36 ;  /* 0x00000024000c7c82 */ /* 0x000fe20008000000 */
[----:B------:R-:W-:Y:S01]  /*5660*/  VOTEU.ALL UP1, P4 ;  /* 0x0000000000ff7886 */ /* 0x000fe20002020000 */
[----:B------:R-:W-:Y:S01]  /*5670*/  @P3 R2UR UR36, R24 ;  /* 0x00000000182432ca */ /* 0x000fe200000e0000 */
[----:B------:R-:W-:Y:S01]  /*5680*/  IMAD.IADD R20, R8, 0x1, R58 ;  /* 0x0000000108147824 */ /* 0x000fe200078e023a */
[----:B------:R-:W-:Y:S01]  /*5690*/  ISETP.NE.AND P0, PT, R27, 0x2, PT ;  /* 0x000000021b00780c */ /* 0x000fe20003f05270 */
[----:B------:R-:W-:Y:S01]  /*56a0*/  IMAD.IADD R21, R13, 0x1, R60 ;  /* 0x000000010d157824 */ /* 0x000fe200078e023c */
[----:B------:R-:W-:Y:S01]  /*56b0*/  @!UP1 UIADD3 UR18, UPT, UPT, UR26, 0x10, URZ ;  /* 0x000000101a129890 */ /* 0x000fe2000fffe0ff */
[----:B------:R-:W-:Y:S01]  /*56c0*/  IMAD.U32 R10, RZ, RZ, UR9 ;  /* 0x00000009ff0a7e24 */ /* 0x000fe2000f8e00ff */
[----:B------:R-:W-:Y:S01]  /*56d0*/  @!UP1 UIADD3 UR10, UPT, UPT, UR26, 0x30, URZ ;  /* 0x000000301a0a9890 */ /* 0x000fe2000fffe0ff */
[----:B------:R-:W-:Y:S01]  /*56e0*/  SEL R0, RZ, 0x1, P0 ;  /* 0x00000001ff007807 */ /* 0x000fe20000000000 */
[----:B------:R-:W-:Y:S01]  /*56f0*/  UMOV UR9, UR17 ;  /* 0x0000001100097c82 */ /* 0x000fe20008000000 */
[----:B------:R-:W-:Y:S01]  /*5700*/  SEL R27, R27, RZ, P0 ;  /* 0x000000ff1b1b7207 */ /* 0x000fe20000000000 */
[----:B------:R-:W-:Y:S01]  /*5710*/  IMAD.U32 R11, RZ, RZ, UR8 ;  /* 0x00000008ff0b7e24 */ /* 0x000fe2000f8e00ff */
[----:B------:R-:W-:Y:S01]  /*5720*/  @!P4 R2UR UR24, R10 ;  /* 0x000000000a18c2ca */ /* 0x000fe200000e0000 */
[----:B------:R-:W-:Y:S01]  /*5730*/  @!UP1 ULEA UR8, UR14, UR7, 0xc ;  /* 0x000000070e089291 */ /* 0x000fe2000f8e60ff */
[----:B------:R-:W-:Y:S02]  /*5740*/  LOP3.LUT R25, R25, R0, RZ, 0x3c, !PT ;  /* 0x0000000019197212 */ /* 0x000fe400078e3cff */
[----:B------:R-:W-:Y:S01]  /*5750*/  @!P4 R2UR UR25, R11 ;  /* 0x000000000b19c2ca */ /* 0x000fe200000e0000 */
[----:B------:R-:W-:Y:S02]  /*5760*/  @!UP1 UIADD3 UR16, UPT, UPT, UR8, 0x300, URZ ;  /* 0x0000030008109890 */ /* 0x000fe4000fffe0ff */
[----:B------:R-:W-:Y:S01]  /*5770*/  @!UP1 UIADD3 UR8, UPT, UPT, UR8, 0xb00, URZ ;  /* 0x00000b0008089890 */ /* 0x000fe2000fffe0ff */
[----:B------:R-:W-:Y:S09]  /*5780*/  VOTEU.ALL UP1, P4 ;  /* 0x0000000000ff7886 */ /* 0x000ff20002020000 */
[----:B------:R2:W-:Y:S01]  /*5790*/  @!UP2 UTMALDG.3D [UR16], [UR24], desc[UR22] ;  /* 0x000016101800a5b4 */ /* 0x0005e20008011000 */
[----:B------:R2:W-:Y:S01]  /*57a0*/  @!UP1 UTMALDG.3D [UR8], [UR24], desc[UR22] ;  /* 0x00001608180095b4 */ /* 0x0005e20008011000 */
[----:B------:R2:W-:Y:S01]  /*57b0*/  @!P4 SYNCS.ARRIVE.TRANS64.RED.A0TR RZ, [UR13+0x110], R23 ;  /* 0x00011017ffffc9a7 */ /* 0x0005e2000830040d */
[----:B------:R-:W-:Y:S04]  /*57c0*/  UIADD3 UR13, UPT, UPT, UR14, 0x1, URZ ;  /* 0x000000010e0d7890 */ /* 0x000fe8000fffe0ff */
[----:B------:R-:W-:Y:S04]  /*57d0*/  UISETP.NE.AND UP1, UPT, UR13, 0x3, UPT ;  /* 0x000000030d00788c */ /* 0x000fe8000bf25270 */
[----:B------:R-:W-:Y:S02]  /*57e0*/  USEL UR14, URZ, 0x1, UP1 ;  /* 0x00000001ff0e7887 */ /* 0x000fe40008800000 */
[----:B------:R-:W-:Y:S02]  /*57f0*/  USEL UR13, UR13, URZ, UP1 ;  /* 0x000000ff0d0d7287 */ /* 0x000fe40008800000 */
[----:B------:R-:W-:Y:S02]  /*5800*/  UPLOP3.LUT UP1, UPT, UPT, UPT, UPT, 0x80, 0x8 ;  /* 0x000000000008789c */ /* 0x000fe40003f2f070 */
[----:B------:R-:W-:Y:S01]  /*5810*/  LOP3.LUT R34, R34, UR14, RZ, 0x3c, !PT ;  /* 0x0000000e22227c12 */ /* 0x000fe2000f8e3cff */
[----:B------:R-:W-:Y:S01]  /*5820*/  SYNCS.ARRIVE.TRANS64.RED.A1T0 RZ, [UR15], RZ ;  /* 0x000000ffffff79a7 */ /* 0x000fe2000810040f */
[----:B------:R-:W-:Y:S07]  /*5830*/  @P3 BRA `(.L_x_108) ;  /* 0xfffffff000e43947 */ /* 0x000fee000383ffff */
[----:B------:R-:W-:Y:S01]  /*5840*/  UIADD3 UR7, UPT, UPT, UR7, 0x128, URZ ;  /* 0x0000012807077890 */ /* 0x000fe2000fffe0ff */
[----:B------:R-:W-:-:S03]  /*5850*/  SHF.L.U32 R3, R34, 0x1f, RZ ;  /* 0x0000001f22037819 */ /* 0x000fc600000006ff */
[----:B------:R-:W-:-:S09]  /*5860*/  ULEA UR4, UR13, UR7, 0x3 ;  /* 0x000000070d047291 */ /* 0x000fd2000f8e18ff */
[----:B------:R-:W1:Y:S02]  /*5870*/  SYNCS.PHASECHK.TRANS64.TRYWAIT P0, [UR4], R3 ;  /* 0x00000003ff0075a7 */ /* 0x000e640008001104 */
[----:B-1----:R-:W-:Y:S05]  /*5880*/  @!P0 BRA `(.L_x_109) ;  /* 0x0000003400288947 */ /* 0x002fea0003800000 */
.L_x_210:
        /* <DEDUP_REMOVED lines=9> */
.L_x_212:
[----:B------:R-:W-:-:S04]  /*5920*/  UIADD3 UR5, UPT, UPT, UR5, 0x1, URZ ;  /* 0x0000000105057890 */ /* 0x000fc8000fffe0ff */
[----:B------:R-:W-:-:S04]  /*5930*/  UISETP.NE.AND UP0, UPT, UR5, 0x3, UPT ;  /* 0x000000030500788c */ /* 0x000fc8000bf05270 */
[----:B------:R-:W-:Y:S02]  /*5940*/  USEL UR4, URZ, 0x1, UP0 ;  /* 0x00000001ff047887 */ /* 0x000fe40008000000 */
[----:B------:R-:W-:-:S04]  /*5950*/  USEL UR5, UR5, URZ, UP0 ;  /* 0x000000ff05057287 */ /* 0x000fc80008000000 */
[----:B------:R-:W-:Y:S01]  /*5960*/  ULEA UR5, UR5, UR7, 0x3 ;  /* 0x0000000705057291 */ /* 0x000fe2000f8e18ff */
[----:B-1----:R-:W-:-:S04]  /*5970*/  LOP3.LUT R3, R34, UR4, RZ, 0x3c, !PT ;  /* 0x0000000422037c12 */ /* 0x002fc8000f8e3cff */
[----:B------:R-:W-:Y:S01]  /*5980*/  SHF.L.U32 R3, R3, 0x1f, RZ ;  /* 0x0000001f03037819 */ /* 0x000fe200000006ff */
[----:B------:R-:W-:-:S07]  /*5990*/  IMAD.U32 R0, RZ, RZ, UR5 ;  /* 0x00000005ff007e24 */ /* 0x000fce000f8e00ff */
.L_x_111:
[----:B-1----:R1:W4:Y:S02]  /*59a0*/  SYNCS.PHASECHK.TRANS64.TRYWAIT P0, [R0+URZ], R3 ;  /* 0x00000003000075a7 */ /* 0x00232400080011ff */
[----:B----4-:R-:W-:Y:S05]  /*59b0*/  @!P0 NANOSLEEP.SYNCS 0x989680 ;  /* 0x009896800000895d */ /* 0x010fea0003900000 */
[----:B------:R-:W4:Y:S02]  /*59c0*/  @!P0 SYNCS.PHASECHK.TRANS64 P0, [R0+URZ], R3 ;  /* 0x00000003000085a7 */ /* 0x000f2400080010ff */
[----:B--2-4-:R-:W-:Y:S05]  /*59d0*/  @P0 EXIT ;  /* 0x000000000000094d */ /* 0x014fea0003800000 */
[----:B------:R-:W-:Y:S05]  /*59e0*/  BRA `(.L_x_111) ;  /* 0xfffffffc00ec7947 */ /* 0x000fea000383ffff */
.L_x_99:
[----:B------:R-:W-:-:S06]  /*59f0*/  UISETP.GE.AND UP1, UPT, UR10, 0x4, UPT ;  /* 0x000000040a00788c */ /* 0x000fcc000bf26270 */
[----:B------:R-:W-:-:S13]  /*5a00*/  PLOP3.LUT P0, PT, PT, PT, UP1, 0x80, 0x8 ;  /* 0x000000000008781c */ /* 0x000fda0003f0f018 */
[----:B------:R-:W-:Y:S05]  /*5a10*/  @!P0 EXIT ;  /* 0x000000000000894d */ /* 0x000fea0003800000 */
[----:B------:R-:W-:Y:S01]  /*5a20*/  BAR.SYNC.DEFER_BLOCKING 0x6, 0xa0 ;  /* 0x0182800000007b1d */ /* 0x000fe20000010000 */
[----:B------:R-:W-:Y:S01]  /*5a30*/  IMAD.SHL.U32 R4, R70, 0x200000, RZ ;  /* 0x0020000046047824 */ /* 0x000fe200078e00ff */
[----:B------:R-:W-:Y:S01]  /*5a40*/  CS2R R72, SRZ ;  /* 0x0000000000487805 */ /* 0x000fe2000001ff00 */
[C---:B------:R-:W-:Y:S02]  /*5a50*/  IMAD.SHL.U32 R69, R74.reuse, 0x10, RZ ;  /* 0x000000104a457824 */ /* 0x040fe400078e00ff */
[----:B------:R-:W-:Y:S01]  /*5a60*/  IMAD.U32 R33, R74, 0x10000, RZ ;  /* 0x000100004a217824 */ /* 0x000fe200078e00ff */
[----:B------:R-:W-:Y:S02]  /*5a70*/  UMOV UR48, 0x400 ;  /* 0x0000040000307882 */ /* 0x000fe40000000000 */
[----:B------:R-:W1:Y:S01]  /*5a80*/  LDC R63, c[0x0][0x370] ;  /* 0x0000dc00ff3f7b82 */ /* 0x000e620000000800 */
[----:B------:R-:W-:Y:S01]  /*5a90*/  ULEA UR48, UR37, UR48, 0x18 ;  /* 0x0000003025307291 */ /* 0x000fe2000f8ec0ff */
[----:B------:R-:W-:Y:S01]  /*5aa0*/  LOP3.LUT R4, R4, 0x200000, RZ, 0xc0, !PT ;  /* 0x0020000004047812 */ /* 0x000fe200078ec0ff */
[----:B------:R-:W-:Y:S01]  /*5ab0*/  IMAD.SHL.U32 R68, R74, 0x2, RZ ;  /* 0x000000024a447824 */ /* 0x000fe200078e00ff */
[C---:B------:R-:W-:Y:S01]  /*5ac0*/  LOP3.LUT R5, R69.reuse, 0x40, RZ, 0xc0, !PT ;  /* 0x0000004045057812 */ /* 0x040fe200078ec0ff */
[----:B------:R-:W-:Y:S01]  /*5ad0*/  IMAD.SHL.U32 R3, R70, 0x200, RZ ;  /* 0x0000020046037824 */ /* 0x000fe200078e00ff */
[----:B------:R-:W-:Y:S01]  /*5ae0*/  LOP3.LUT R2, R69, 0x5b0, RZ, 0xc0, !PT ;  /* 0x000005b045027812 */ /* 0x000fe200078ec0ff */
[----:B------:R-:W-:Y:S01]  /*5af0*/  IMAD.MOV.U32 R30, RZ, RZ, RZ ;  /* 0x000000ffff1e7224 */ /* 0x000fe200078e00ff */
[----:B------:R-:W2:Y:S01]  /*5b00*/  LDC R28, c[0x0][0xb0c] ;  /* 0x0002c300ff1c7b82 */ /* 0x000ea20000000800 */
[----:B------:R-:W-:Y:S01]  /*5b10*/  LOP3.LUT R33, R4, 0x400000, R33, 0xf8, !PT ;  /* 0x0040000004217812 */ /* 0x000fe200078ef821 */
[----:B------:R-:W-:Y:S01]  /*5b20*/  IMAD.MOV.U32 R78, RZ, RZ, RZ ;  /* 0x000000ffff4e7224 */ /* 0x000fe200078e00ff */
[----:B------:R-:W-:Y:S01]  /*5b30*/  LOP3.LUT R68, R5, 0x8, R68, 0xf8, !PT ;  /* 0x0000000805447812 */ /* 0x000fe200078ef844 */
[----:B------:R-:W3:Y:S01]  /*5b40*/  LDCU.64 UR54, c[0x0][0x348] ;  /* 0x00006900ff3677ac */ /* 0x000ee20008000a00 */
[----:B------:R-:W-:-:S02]  /*5b50*/  LOP3.LUT R3, R2, 0x200, R3, 0xf8, !PT ;  /* 0x0000020002037812 */ /* 0x000fc400078ef803 */
[----:B------:R-:W-:Y:S01]  /*5b60*/  LOP3.LUT P0, RZ, R69, 0x40, RZ, 0xc0, !PT ;  /* 0x0000004045ff7812 */ /* 0x000fe2000780c0ff */
[----:B------:R-:W4:Y:S01]  /*5b70*/  LDC R61, c[0x0][0xb20] ;  /* 0x0002c800ff3d7b82 */ /* 0x000f220000000800 */
[----:B------:R-:W3:Y:S01]  /*5b80*/  LDS R0, [UR48+0x200] ;  /* 0x00020030ff007984 */ /* 0x000ee20008000800 */
[----:B------:R-:W-:Y:S01]  /*5b90*/  LOP3.LUT R68, R3, R68, RZ, 0xfc, !PT ;  /* 0x0000004403447212 */ /* 0x000fe200078efcff */
[----:B------:R-:W1:Y:S01]  /*5ba0*/  LDCU.64 UR38, c[0x0][0x888] ;  /* 0x00011100ff2677ac */ /* 0x000e620008000a00 */
[----:B------:R-:W-:Y:S01]  /*5bb0*/  LOP3.LUT R74, R74, 0x60, RZ, 0xc0, !PT ;  /* 0x000000604a4a7812 */ /* 0x000fe200078ec0ff */
[----:B------:R-:W1:Y:S03]  /*5bc0*/  LDCU.64 UR44, c[0x0][0x890] ;  /* 0x00011200ff2c77ac */ /* 0x000e660008000a00 */
[----:B------:R-:W1:Y:S01]  /*5bd0*/  LDC R27, c[0x0][0xb30] ;  /* 0x0002cc00ff1b7b82 */ /* 0x000e620000000800 */
[----:B------:R-:W-:Y:S01]  /*5be0*/  UMOV UR51, 0x1 ;  /* 0x0000000100337882 */ /* 0x000fe20000000000 */
[----:B------:R-:W-:Y:S01]  /*5bf0*/  UIADD3 UR52, UPT, UPT, UR48, 0x300, URZ ;  /* 0x0000030030347890 */ /* 0x000fe2000fffe0ff */
[----:B------:R-:W-:Y:S01]  /*5c00*/  UMOV UR56, URZ ;  /* 0x000000ff00387c82 */ /* 0x000fe20008000000 */
[----:B------:R-:W-:-:S04]  /*5c10*/  UMOV UR50, URZ ;  /* 0x000000ff00327c82 */ /* 0x000fc80008000000 */
[----:B------:R-:W1:Y:S01]  /*5c20*/  LDC.64 R56, c[0x0][0xb10] ;  /* 0x0002c400ff387b82 */ /* 0x000e620000000a00 */
[----:B------:R-:W-:-:S07]  /*5c30*/  UMOV UR49, URZ ;  /* 0x000000ff00317c82 */ /* 0x000fce0008000000 */
[----:B------:R-:W1:Y:S08]  /*5c40*/  LDC.64 R24, c[0x0][0xb18] ;  /* 0x0002c600ff187b82 */ /* 0x000e700000000a00 */
[----:B------:R-:W1:Y:S08]  /*5c50*/  LDC.64 R22, c[0x0][0xb28] ;  /* 0x0002ca00ff167b82 */ /* 0x000e700000000a00 */
[----:B------:R-:W1:Y:S01]  /*5c60*/  LDC.64 R54, c[0x0][0x8b0] ;  /* 0x00022c00ff367b82 */ /* 0x000e620000000a00 */
[----:B---3--:R-:W-:Y:S01]  /*5c70*/  IMAD.IADD R33, R0, 0x1, R33 ;  /* 0x0000000100217824 */ /* 0x008fe200078e0221 */
[----:B------:R-:W-:-:S06]  /*5c80*/  P2R R0, PR, RZ, 0x1 ;  /* 0x00000001ff007803 */ /* 0x000fcc0000000000 */
[----:B------:R-:W3:Y:S08]  /*5c90*/  LDC.64 R52, c[0x0][0x8a8] ;  /* 0x00022a00ff347b82 */ /* 0x000ef00000000a00 */
[----:B--2-4-:R-:W1:Y:S02]  /*5ca0*/  LDC R62, c[0x0][0x374] ;  /* 0x0000dd00ff3e7b82 */ /* 0x014e640000000800 */
.L_x_142:
[----:B------:R-:W-:Y:S02]  /*5cb0*/  LEA R0, R78, UR48, 0x3 ;  /* 0x000000304e007c11 */ /* 0x000fe4000f8e18ff */
[----:B------:R-:W-:Y:S02]  /*5cc0*/  SHF.L.U32 R3, R72, 0x1f, RZ ;  /* 0x0000001f48037819 */ /* 0x000fe400000006ff */
[----:B------:R-:W-:Y:S02]  /*5cd0*/  LEA R16, R78, UR48, 0x4 ;  /* 0x000000304e107c11 */ /* 0x000fe4000f8e20ff */
[----:B------:R-:W2:Y:S02]  /*5ce0*/  SYNCS.PHASECHK.TRANS64.TRYWAIT P0, [R0+URZ+0x150], R3 ;  /* 0x00015003000075a7 */ /* 0x000ea400080011ff */
[----:B-12---:R-:W-:Y:S05]  /*5cf0*/  @!P0 BRA `(.L_x_112) ;  /* 0x00000030003c8947 */ /* 0x006fea0003800000 */
.L_x_213:
[----:B------:R-:W4:Y:S01]  /*5d00*/  LDC.64 R12, c[0x0][0xb10] ;  /* 0x0002c400ff0c7b82 */ /* 0x000f220000000a00 */
[----:B------:R-:W3:Y:S01]  /*5d10*/  LDS.128 R16, [R16+0x1e0] ;  /* 0x0001e00010107984 */ /* 0x000ee20000000c00 */
[----:B-1----:R-:W-:Y:S01]  /*5d20*/  ISETP.NE.AND P1, PT, R27, 0x1, PT ;  /* 0x000000011b00780c */ /* 0x002fe20003f25270 */
[----:B--2---:R-:W-:Y:S01]  /*5d30*/  VIADD R0, R0, 0x160 ;  /* 0x0000016000007836 */ /* 0x004fe20000000000 */
[----:B------:R-:W-:Y:S04]  /*5d40*/  ISETP.GE.AND P0, PT, R26, 0x1, PT ;  /* 0x000000011a00780c */ /* 0x000fe80003f06270 */
[----:B------:R-:W1:Y:S01]  /*5d50*/  LDC.64 R10, c[0x0][0xb18] ;  /* 0x0002c600ff0a7b82 */ /* 0x000e620000000a00 */
[----:B------:R-:W-:Y:S01]  /*5d60*/  PRMT R0, RZ, 0x654, R0 ;  /* 0x00000654ff007816 */ /* 0x000fe20000000000 */
[----:B------:R-:W-:Y:S01]  /*5d70*/  @!PT LDS RZ, [RZ] ;  /* 0x00000000fffff984 */ /* 0x000fe20000000800 */
[----:B------:R-:W-:Y:S01]  /*5d80*/  @!PT LDS RZ, [RZ] ;  /* 0x00000000fffff984 */ /* 0x000fe20000000800 */
[----:B------:R-:W-:Y:S01]  /*5d90*/  @!PT LDS RZ, [RZ] ;  /* 0x00000000fffff984 */ /* 0x000fe20000000800 */
[----:B------:R-:W-:Y:S01]  /*5da0*/  @!PT LDS RZ, [RZ] ;  /* 0x00000000fffff984 */ /* 0x000fe20000000800 */
[----:B------:R2:W-:Y:S06]  /*5db0*/  MEMBAR.ALL.CTA ;  /* 0x0000000000007992 */ /* 0x0005ec0000008000 */
[----:B--2---:R-:W2:Y:S01]  /*5dc0*/  FENCE.VIEW.ASYNC.S ;  /* 0x00000000000073c6 */ /* 0x004ea20000000000 */
[----:B------:R-:W1:Y:S08]  /*5dd0*/  @!P1 LDC R14, c[0x0][0xb20] ;  /* 0x0002c800ff0e9b82 */ /* 0x000e700000000800 */
[----:B------:R-:W1:Y:S01]  /*5de0*/  @!P1 LDC R9, c[0x0][0xb0c] ;  /* 0x0002c300ff099b82 */ /* 0x000e620000000800 */
[----:B--2---:R2:W-:Y:S01]  /*5df0*/  SYNCS.ARRIVE.TRANS64.RED.A1T0 RZ, [R0+URZ], RZ ;  /* 0x000000ff00ff79a7 */ /* 0x0045e200081004ff */
[----:B---3--:R-:W-:Y:S04]  /*5e00*/  LOP3.LUT P4, RZ, R18, 0x1, RZ, 0xc0, !PT ;  /* 0x0000000112ff7812 */ /* 0x008fe8000788c0ff */
[----:B------:R-:W-:Y:S09]  /*5e10*/  P2R R75, PR, RZ, 0x10 ;  /* 0x00000010ff4b7803 */ /* 0x000ff20000000000 */
[----:B------:R-:W-:Y:S02]  /*5e20*/  @P4 MOV R31, R16 ;  /* 0x00000010001f4202 */ /* 0x000fe40000000f00 */
[----:B------:R-:W-:Y:S01]  /*5e30*/  @P4 LOP3.LUT R29, R17, 0xffff, RZ, 0xc0, !PT ;  /* 0x0000ffff111d4812 */ /* 0x000fe200078ec0ff */
[----:B--2-4-:R-:W-:Y:S06]  /*5e40*/  @!P0 BRA `(.L_x_113) ;  /* 0x0000000000a48947 */ /* 0x014fec0003800000 */
[----:B------:R-:W-:Y:S01]  /*5e50*/  IMAD.HI.U32 R36, R62, R25, RZ ;  /* 0x000000193e247227 */ /* 0x000fe200078e00ff */
[----:B------:R-:W-:Y:S02]  /*5e60*/  ISETP.NE.AND P0, PT, R24, 0x1, PT ;  /* 0x000000011800780c */ /* 0x000fe40003f05270 */
[----:B------:R-:W-:Y:S01]  /*5e70*/  ISETP.NE.AND P2, PT, R26, 0x1, PT ;  /* 0x000000011a00780c */ /* 0x000fe20003f45270 */
[-C--:B------:R-:W-:Y:S01]  /*5e80*/  IMAD.HI.U32 R34, R63, R56.reuse, RZ ;  /* 0x000000383f227227 */ /* 0x080fe200078e00ff */
[----:B------:R-:W-:Y:S02]  /*5e90*/  SHF.R.U32.HI R37, RZ, R61, R36 ;  /* 0x0000003dff257219 */ /* 0x000fe40000011624 */
[----:B------:R-:W-:Y:S01]  /*5ea0*/  ISETP.NE.AND P3, PT, R28, 0x1, PT ;  /* 0x000000011c00780c */ /* 0x000fe20003f65270 */
[----:B------:R-:W-:Y:S01]  /*5eb0*/  IMAD.HI.U32 R40, R29, R25, RZ ;  /* 0x000000191d287227 */ /* 0x000fe200078e00ff */
[----:B------:R-:W-:Y:S02]  /*5ec0*/  SHF.R.U32.HI R34, RZ, R57, R34 ;  /* 0x00000039ff227219 */ /* 0x000fe40000011622 */
[----:B------:R-:W-:Y:S01]  /*5ed0*/  SEL R3, R62, R37, !P0 ;  /* 0x000000253e037207 */ /* 0x000fe20004000000 */
[----:B------:R-:W-:Y:S01]  /*5ee0*/  IMAD.HI.U32 R38, R31, R56, RZ ;  /* 0x000000381f267227 */ /* 0x000fe200078e00ff */
[----:B------:R-:W-:Y:S03]  /*5ef0*/  SEL R7, R63, R34, !P3 ;  /* 0x000000223f077207 */ /* 0x000fe60005800000 */
[-C--:B------:R-:W-:Y:S01]  /*5f00*/  IMAD.HI.U32 R34, R3, R22.reuse, RZ ;  /* 0x0000001603227227 */ /* 0x080fe200078e00ff */
[----:B------:R-:W-:Y:S03]  /*5f10*/  SHF.R.U32.HI R38, RZ, R57, R38 ;  /* 0x00000039ff267219 */ /* 0x000fe60000011626 */
[----:B------:R-:W-:Y:S01]  /*5f20*/  IMAD.HI.U32 R36, R7, R22, RZ ;  /* 0x0000001607247227 */ /* 0x000fe200078e00ff */
[----:B------:R-:W-:Y:S02]  /*5f30*/  @P2 SHF.R.U32.HI R3, RZ, R23, R34 ;  /* 0x00000017ff032219 */ /* 0x000fe40000011622 */
[----:B------:R-:W-:Y:S02]  /*5f40*/  SHF.R.U32.HI R34, RZ, R61, R40 ;  /* 0x0000003dff227219 */ /* 0x000fe40000011628 */
[----:B------:R-:W-:Y:S01]  /*5f50*/  @P2 SHF.R.U32.HI R7, RZ, R23, R36 ;  /* 0x00000017ff072219 */ /* 0x000fe20000011624 */
[C---:B------:R-:W-:Y:S01]  /*5f60*/  IMAD R2, R26.reuse, R3, RZ ;  /* 0x000000031a027224 */ /* 0x040fe200078e02ff */
[----:B------:R-:W-:Y:S02]  /*5f70*/  SEL R5, R29, R34, !P0 ;  /* 0x000000221d057207 */ /* 0x000fe40004000000 */
[----:B------:R-:W-:Y:S01]  /*5f80*/  SEL R3, R31, R38, !P3 ;  /* 0x000000261f037207 */ /* 0x000fe20005800000 */
[----:B------:R-:W-:Y:S01]  /*5f90*/  IMAD R4, R26, R7, RZ ;  /* 0x000000071a047224 */ /* 0x000fe200078e02ff */
[C---:B------:R-:W-:Y:S01]  /*5fa0*/  ISETP.GE.AND P0, PT, R5.reuse, R2, PT ;  /* 0x000000020500720c */ /* 0x040fe20003f06270 */
[----:B------:R-:W-:Y:S03]  /*5fb0*/  IMAD.HI.U32 R6, R5, R22, RZ ;  /* 0x0000001605067227 */ /* 0x000fe600078e00ff */
[----:B------:R-:W-:Y:S01]  /*5fc0*/  ISETP.GE.OR P0, PT, R3, R4, P0 ;  /* 0x000000040300720c */ /* 0x000fe20000706670 */
[----:B------:R-:W-:Y:S01]  /*5fd0*/  IMAD.MOV R4, RZ, RZ, -R3 ;  /* 0x000000ffff047224 */ /* 0x000fe200078e0a03 */
[-C--:B------:R-:W-:Y:S03]  /*5fe0*/  SHF.R.U32.HI R6, RZ, R23.reuse, R6 ;  /* 0x00000017ff067219 */ /* 0x080fe60000011606 */
[----:B------:R-:W-:Y:S01]  /*5ff0*/  IMAD R31, R28, R4, R31 ;  /* 0x000000041c1f7224 */ /* 0x000fe200078e021f */
[----:B------:R-:W-:Y:S05]  /*6000*/  SEL R15, R5, R6, !P2 ;  /* 0x00000006050f7207 */ /* 0x000fea0005000000 */
[----:B------:R-:W-:Y:S02]  /*6010*/  IMAD.MOV R6, RZ, RZ, -R15 ;  /* 0x000000ffff067224 */ /* 0x000fe400078e0a0f */
[C---:B------:R-:W-:Y:S04]  /*6020*/  @!P0 IMAD.HI.U32 R2, R3.reuse, R22, RZ ;  /* 0x0000001603028227 */ /* 0x040fe800078e00ff */
[----:B------:R-:W-:Y:S01]  /*6030*/  IMAD R6, R26, R6, R5 ;  /* 0x000000061a067224 */ /* 0x000fe200078e0205 */
[----:B------:R-:W-:Y:S04]  /*6040*/  @!P0 SHF.R.U32.HI R2, RZ, R23, R2 ;  /* 0x00000017ff028219 */ /* 0x000fe80000011602 */
[----:B------:R-:W-:Y:S02]  /*6050*/  @!P0 SEL R0, R3, R2, !P2 ;  /* 0x0000000203008207 */ /* 0x000fe40005000000 */
[----:B------:R-:W-:Y:S02]  /*6060*/  IADD3 R2, PT, PT, -R5, RZ, RZ ;  /* 0x000000ff05027210 */ /* 0x000fe40007ffe1ff */
[----:B------:R-:W-:Y:S01]  /*6070*/  @!P0 IADD3 R8, PT, PT, R15, -R0, RZ ;  /* 0x800000000f088210 */ /* 0x000fe20007ffe0ff */
[----:B------:R-:W-:Y:S02]  /*6080*/  @!P0 IMAD R0, R7, R6, R0 ;  /* 0x0000000607008224 */ /* 0x000fe400078e0200 */
[----:B------:R-:W-:Y:S02]  /*6090*/  IMAD R29, R24, R2, R29 ;  /* 0x00000002181d7224 */ /* 0x000fe400078e021d */
[----:B------:R-:W-:Y:S02]  /*60a0*/  @!P0 IMAD R5, R8, R26, R3 ;  /* 0x0000001a08058224 */ /* 0x000fe400078e0203 */
[----:B------:R-:W-:Y:S04]  /*60b0*/  @!P0 IMAD.MOV.U32 R3, RZ, RZ, R0 ;  /* 0x000000ffff038224 */ /* 0x000fe800078e0000 */
[----:B------:R-:W-:Y:S02]  /*60c0*/  IMAD R31, R3, R28, R31 ;  /* 0x0000001c031f7224 */ /* 0x000fe400078e021f */
[----:B------:R-:W-:Y:S07]  /*60d0*/  IMAD R29, R5, R24, R29 ;  /* 0x00000018051d7224 */ /* 0x000fee00078e021d */
.L_x_113:
[----:B-1----:R-:W-:Y:S01]  /*60e0*/  @!P1 ISETP.NE.AND P0, PT, R10, 0x1, PT ;  /* 0x000000010a00980c */ /* 0x002fe20003f05270 */
[----:B------:R-:W-:Y:S01]  /*60f0*/  @!P1 IMAD.HI.U32 R0, R31, R12, RZ ;  /* 0x0000000c1f009227 */ /* 0x000fe200078e00ff */
[----:B------:R-:W-:Y:S01]  /*6100*/  @!P1 ISETP.NE.AND P2, PT, R9, 0x1, PT ;  /* 0x000000010900980c */ /* 0x000fe20003f45270 */
[----:B------:R-:W-:Y:S01]  /*6110*/  ULOP3.LUT UP0, URZ, UR52, 0x90, URZ, 0xc0, !UPT ;  /* 0x0000009034ff7892 */ /* 0x000fe2000f80c0ff */
[----:B------:R-:W-:Y:S01]  /*6120*/  R2UR UR42, R21 ;  /* 0x00000000152a72ca */ /* 0x000fe200000e0000 */
[----:B------:R-:W-:Y:S01]  /*6130*/  @!P1 IMAD.HI.U32 R3, R29, R11, RZ ;  /* 0x0000000b1d039227 */ /* 0x000fe200078e00ff */
[----:B------:R-:W-:Y:S02]  /*6140*/  @!P1 SHF.R.U32.HI R0, RZ, R13, R0 ;  /* 0x0000000dff009219 */ /* 0x000fe40000011600 */
[----:B------:R-:W-:Y:S01]  /*6150*/  R2UR UR41, R20 ;  /* 0x00000000142972ca */ /* 0x000fe200000e0000 */
[----:B------:R-:W-:Y:S01]  /*6160*/  VIADD R78, R78, 0x1 ;  /* 0x000000014e4e7836 */ /* 0x000fe20000000000 */
[----:B------:R-:W-:Y:S02]  /*6170*/  @!P1 SHF.R.U32.HI R2, RZ, R14, R3 ;  /* 0x0000000eff029219 */ /* 0x000fe40000011603 */
[----:B------:R-:W-:Y:S02]  /*6180*/  @!P1 SEL R3, R31, R0, !P2 ;  /* 0x000000001f039207 */ /* 0x000fe40005000000 */
[----:B------:R-:W-:Y:S02]  /*6190*/  @!P1 SEL R2, R29, R2, !P0 ;  /* 0x000000021d029207 */ /* 0x000fe40004000000 */
[----:B------:R-:W-:Y:S01]  /*61a0*/  @P4 SHF.R.U32.HI R71, RZ, 0x10, R17 ;  /* 0x00000010ff474819 */ /* 0x000fe20000011611 */
[----:B------:R-:W-:Y:S02]  /*61b0*/  USHF.L.U32 UR42, UR42, 0x6, URZ ;  /* 0x000000062a2a7899 */ /* 0x000fe400080006ff */
[----:B------:R-:W-:Y:S02]  /*61c0*/  @!P1 IMAD.IADD R0, R2, 0x1, -R3 ;  /* 0x0000000102009824 */ /* 0x000fe400078e0a03 */
[----:B------:R-:W-:Y:S01]  /*61d0*/  @!P1 IMAD.IADD R2, R3, 0x1, -R2 ;  /* 0x0000000103029824 */ /* 0x000fe200078e0a02 */
[----:B------:R-:W-:Y:S01]  /*61e0*/  USHF.L.U32 UR41, UR41, 0x6, URZ ;  /* 0x0000000629297899 */ /* 0x000fe200080006ff */
[----:B------:R-:W-:Y:S02]  /*61f0*/  @!P1 IMAD R31, R0, R9, R31 ;  /* 0x00000009001f9224 */ /* 0x000fe400078e021f */
[----:B------:R-:W-:Y:S01]  /*6200*/  @!P1 IMAD R29, R2, R10, R29 ;  /* 0x0000000a021d9224 */ /* 0x000fe200078e021d */
[----:B------:R-:W-:Y:S08]  /*6210*/  BRA.U !UP0, `(.L_x_114) ;  /* 0x00000001087c7547 */ /* 0x000ff0000b800000 */
[----:B------:R-:W1:Y:S01]  /*6220*/  LDCU.64 UR8, c[0x4][0x80] ;  /* 0x01001000ff0877ac */ /* 0x000e620008000a00 */
[----:B------:R-:W-:Y:S01]  /*6230*/  MOV R2, 0x0 ;  /* 0x0000000000027802 */ /* 0x000fe20000000f00 */
[----:B------:R-:W-:Y:S02]  /*6240*/  HFMA2 R12, -RZ, RZ, 0, 5.9604644775390625e-08 ;  /* 0x00000001ff0c7431 */ /* 0x000fe400000001ff */
[----:B------:R-:W-:Y:S01]  /*6250*/  IMAD.MOV.U32 R8, RZ, RZ, 0x70 ;  /* 0x00000070ff087424 */ /* 0x000fe200078e00ff */
[----:B------:R2:W3:Y:S01]  /*6260*/  LDC.64 R14, c[0x4][R2] ;  /* 0x01000000020e7b82 */ /* 0x0004e20000000a00 */
[----:B------:R-:W4:Y:S01]  /*6270*/  LDCU.64 UR6, c[0x4][0x88] ;  /* 0x01001100ff0677ac */ /* 0x000f220008000a00 */
[----:B------:R-:W-:Y:S01]  /*6280*/  IMAD.MOV.U32 R13, RZ, RZ, RZ ;  /* 0x000000ffff0d7224 */ /* 0x000fe200078e00ff */
[----:B------:R-:W2:Y:S01]  /*6290*/  LDCU.64 UR4, c[0x4][0x8] ;  /* 0x01000100ff0477ac */ /* 0x000ea20008000a00 */
[----:B-1----:R-:W-:Y:S01]  /*62a0*/  MOV R5, UR9 ;  /* 0x0000000900057c02 */ /* 0x002fe20008000f00 */
[----:B------:R-:W-:Y:S01]  /*62b0*/  IMAD.U32 R4, RZ, RZ, UR8 ;  /* 0x00000008ff047e24 */ /* 0x000fe2000f8e00ff */
[----:B----4-:R-:W-:Y:S01]  /*62c0*/  MOV R7, UR7 ;  /* 0x0000000700077c02 */ /* 0x010fe20008000f00 */
[----:B------:R-:W-:Y:S01]  /*62d0*/  IMAD.U32 R6, RZ, RZ, UR6 ;  /* 0x00000006ff067e24 */ /* 0x000fe2000f8e00ff */
[----:B--2---:R-:W-:Y:S01]  /*62e0*/  MOV R11, UR5 ;  /* 0x00000005000b7c02 */ /* 0x004fe20008000f00 */
[----:B------:R-:W-:Y:S02]  /*62f0*/  IMAD.U32 R10, RZ, RZ, UR4 ;  /* 0x00000004ff0a7e24 */ /* 0x000fe4000f8e00ff */
[----:B------:R-:W-:Y:S07]  /*6300*/  LEPC R20, `(.L_x_115) ;  /* 0x000000001014794e */ /* 0x000fee0000000000 */
[----:B---3-5:R-:W-:Y:S05]  /*6310*/  CALL.ABS.NOINC R14 ;  /* 0x000000000e007343 */ /* 0x028fea0003c00000 */
.L_x_115:
[----:B------:R-:W1:Y:S01]  /*6320*/  LDCU.64 UR8, c[0x4][0x80] ;  /* 0x01001000ff0877ac */ /* 0x000e620008000a00 */
[----:B------:R-:W2:Y:S01]  /*6330*/  LDC.64 R2, c[0x4][R2] ;  /* 0x0100000002027b82 */ /* 0x000ea20000000a00 */
[----:B------:R-:W-:Y:S02]  /*6340*/  HFMA2 R12, -RZ, RZ, 0, 5.9604644775390625e-08 ;  /* 0x00000001ff0c7431 */ /* 0x000fe400000001ff */
[----:B------:R-:W-:Y:S02]  /*6350*/  IMAD.MOV.U32 R8, RZ, RZ, 0x70 ;  /* 0x00000070ff087424 */ /* 0x000fe400078e00ff */
[----:B------:R-:W-:Y:S01]  /*6360*/  IMAD.MOV.U32 R13, RZ, RZ, RZ ;  /* 0x000000ffff0d7224 */ /* 0x000fe200078e00ff */
[----:B------:R-:W3:Y:S01]  /*6370*/  LDCU.64 UR6, c[0x4][0x88] ;  /* 0x01001100ff0677ac */ /* 0x000ee20008000a00 */
[----:B------:R-:W4:Y:S01]  /*6380*/  LDCU.64 UR4, c[0x4][0x8] ;  /* 0x01000100ff0477ac */ /* 0x000f220008000a00 */
[----:B-1----:R-:W-:Y:S02]  /*6390*/  MOV R4, UR8 ;  /* 0x0000000800047c02 */ /* 0x002fe40008000f00 */
[----:B------:R-:W-:Y:S02]  /*63a0*/  MOV R5, UR9 ;  /* 0x0000000900057c02 */ /* 0x000fe40008000f00 */
[----:B---3--:R-:W-:Y:S01]  /*63b0*/  MOV R7, UR7 ;  /* 0x0000000700077c02 */ /* 0x008fe20008000f00 */
[----:B------:R-:W-:Y:S01]  /*63c0*/  IMAD.U32 R6, RZ, RZ, UR6 ;  /* 0x00000006ff067e24 */ /* 0x000fe2000f8e00ff */
[----:B----4-:R-:W-:Y:S01]  /*63d0*/  MOV R11, UR5 ;  /* 0x00000005000b7c02 */ /* 0x010fe20008000f00 */
[----:B------:R-:W-:Y:S02]  /*63e0*/  IMAD.U32 R10, RZ, RZ, UR4 ;  /* 0x00000004ff0a7e24 */ /* 0x000fe4000f8e00ff */
[----:B------:R-:W-:Y:S07]  /*63f0*/  LEPC R20, `(.L_x_114) ;  /* 0x000000001014794e */ /* 0x000fee0000000000 */
[----:B--2---:R-:W-:Y:S05]  /*6400*/  CALL.ABS.NOINC R2 ;  /* 0x0000000002007343 */ /* 0x004fea0003c00000 */
.L_x_114:
[----:B------:R-:W-:Y:S01]  /*6410*/  ISETP.NE.U32.AND P4, PT, R54, RZ, PT ;  /* 0x000000ff3600720c */ /* 0x000fe20003f85070 */
[----:B------:R-:W-:Y:S01]  /*6420*/  UISETP.NE.AND UP2, UPT, UR53, URZ, UPT ;  /* 0x000000ff3500728c */ /* 0x000fe2000bf45270 */
[----:B------:R-:W-:Y:S01]  /*6430*/  ISETP.NE.U32.AND P2, PT, RZ, UR38, PT ;  /* 0x00000026ff007c0c */ /* 0x000fe2000bf45070 */
[----:B------:R-:W-:Y:S01]  /*6440*/  UISETP.NE.U32.AND UP1, UPT, UR44, URZ, UPT ;  /* 0x000000ff2c00728c */ /* 0x000fe2000bf25070 */
[----:B------:R-:W-:Y:S01]  /*6450*/  ISETP.NE.AND.EX P4, PT, R55, RZ, PT, P4 ;  /* 0x000000ff3700720c */ /* 0x000fe20003f85340 */
[----:B------:R-:W-:Y:S01]  /*6460*/  UPLOP3.LUT UP0, UPT, UPT, UPT, UPT, 0x40, 0x4 ;  /* 0x000000000004789c */ /* 0x000fe20003f0e870 */
[----:B------:R-:W-:Y:S01]  /*6470*/  ISETP.NE.AND.EX P2, PT, RZ, UR39, PT, P2 ;  /* 0x00000027ff007c0c */ /* 0x000fe2000bf45320 */
[----:B------:R-:W-:Y:S01]  /*6480*/  UISETP.NE.AND.EX UP1, UPT, UR45, URZ, UPT, UP1 ;  /* 0x000000ff2d00728c */ /* 0x000fe2000bf25310 */
[----:B------:R-:W-:Y:S04]  /*6490*/  PLOP3.LUT P1, PT, PT, PT, UP2, 0x80, 0x8 ;  /* 0x000000000008781c */ /* 0x000fe80003f2f028 */
[----:B------:R-:W-:Y:S06]  /*64a0*/  @UP2 UPLOP3.LUT UP0, UPT, UPT, UPT, UP1, 0x80, 0x8 ;  /* 0x000000000008289c */ /* 0x000fec0003f0f010 */
[----:B------:R-:W-:Y:S01]  /*64b0*/  PLOP3.LUT P0, PT, PT, PT, UP0, 0x80, 0x8 ;  /* 0x000000000008781c */ /* 0x000fe20003f0f008 */
[----:B------:R-:W-:Y:S01]  /*64c0*/  @!UPT UIADD3 URZ, UPT, UPT, URZ, URZ, URZ ;  /* 0x000000fffffff290 */ /* 0x000fe2000fffe0ff */
[----:B------:R-:W-:Y:S11]  /*64d0*/  BRA.U !UP1, `(.L_x_116) ;  /* 0x0000000109387547 */ /* 0x000ff6000b800000 */
[----:B------:R-:W-:Y:S01]  /*64e0*/  UISETP.NE.U32.AND UP0, UPT, UR38, URZ, UPT ;  /* 0x000000ff2600728c */ /* 0x000fe2000bf05070 */
[----:B------:R-:W-:Y:S02]  /*64f0*/  HFMA2 R0, -RZ, RZ, 0, 5.9604644775390625e-08 ;  /* 0x00000001ff007431 */ /* 0x000fe400000001ff */
[----:B------:R-:W-:Y:S01]  /*6500*/  IMAD.MOV.U32 R59, RZ, RZ, 0x1 ;  /* 0x00000001ff3b7424 */ /* 0x000fe200078e00ff */
[----:B------:R-:W-:Y:S06]  /*6510*/  UISETP.NE.AND.EX UP0, UPT, UR39, URZ, UPT, UP0 ;  /* 0x000000ff2700728c */ /* 0x000fec000bf05300 */
[----:B------:R-:W-:Y:S05]  /*6520*/  PLOP3.LUT P3, PT, PT, PT, UP0, 0x80, 0x8 ;  /* 0x000000000008781c */ /* 0x000fea0003f6f008 */
[----:B------:R-:W1:Y:S01]  /*6530*/  @UP0 LDCU.64 UR6, c[0x0][0x888] ;  /* 0x00011100ff0607ac */ /* 0x000e620008000a00 */
[----:B------:R-:W-:Y:S07]  /*6540*/  @UP0 UIMAD UR4, UR36, UR44, URZ ;  /* 0x0000002c240402a4 */ /* 0x000fee000f8e02ff */
[----:B------:R-:W-:Y:S01]  /*6550*/  @!P3 PRMT R59, R0, 0x7610, R59 ;  /* 0x00007610003bb816 */ /* 0x000fe2000000003b */
[----:B-1----:R-:W-:Y:S03]  /*6560*/  @UP0 UIMAD.WIDE UR6, UR4, 0x4, UR6 ;  /* 0x00000004040608a5 */ /* 0x002fe6000f8e0206 */
[----:B------:R-:W1:Y:S03]  /*6570*/  @!UP0 LDCU UR4, c[0x0][0x880] ;  /* 0x00011000ff0487ac */ /* 0x000e660008000800 */
[----:B------:R-:W-:Y:S01]  /*6580*/  IMAD.U32 R2, RZ, RZ, UR6 ;  /* 0x00000006ff027e24 */ /* 0x000fe2000f8e00ff */
[----:B------:R-:W-:Y:S05]  /*6590*/  MOV R3, UR7 ;  /* 0x0000000700037c02 */ /* 0x000fea0008000f00 */
[----:B-----5:R2:W5:Y:S02]  /*65a0*/  @P3 LDG.E R35, desc[UR46][R2.64] ;  /* 0x0000002e02233981 */ /* 0x020564000c1e1900 */
[----:B-12---:R-:W-:Y:S02]  /*65b0*/  @!P3 IMAD.U32 R35, RZ, RZ, UR4 ;  /* 0x00000004ff23be24 */ /* 0x006fe4000f8e00ff */
.L_x_116:
[----:B------:R-:W-:Y:S05]  /*65c0*/  @!P4 BRA `(.L_x_117) ;  /* 0x000000000020c947 */ /* 0x000fea0003800000 */
[----:B------:R-:W-:Y:S04]  /*65d0*/  ISETP.NE.U32.AND P3, PT, R52, RZ, PT ;  /* 0x000000ff3400720c */ /* 0x000fe80003f65070 */
[----:B------:R-:W-:Y:S11]  /*65e0*/  ISETP.NE.AND.EX P3, PT, R53, RZ, PT, P3 ;  /* 0x000000ff3500720c */ /* 0x000ff60003f65330 */
[----:B------:R-:W-:Y:S02]  /*65f0*/  @!UPT UIADD3 URZ, UPT, UPT, URZ, URZ, URZ ;  /* 0x000000fffffff290 */ /* 0x000fe4000fffe0ff */
[----:B------:R-:W1:Y:S01]  /*6600*/  @P3 LDC.64 R2, c[0x0][0x8a8] ;  /* 0x00022a00ff023b82 */ /* 0x000e620000000a00 */
[----:B------:R-:W-:Y:S04]  /*6610*/  @P3 IMAD R0, R54, UR36, RZ ;  /* 0x0000002436003c24 */ /* 0x000fe8000f8e02ff */
[----:B-1----:R-:W-:Y:S05]  /*6620*/  @P3 IMAD.WIDE R2, R0, 0x4, R2 ;  /* 0x0000000400023825 */ /* 0x002fea00078e0202 */
[----:B-----5:R1:W5:Y:S02]  /*6630*/  @P3 LDG.E R32, desc[UR46][R2.64] ;  /* 0x0000002e02203981 */ /* 0x020364000c1e1900 */
[----:B-1----:R-:W2:Y:S02]  /*6640*/  @!P3 LDC R32, c[0x0][0x8a0] ;  /* 0x00022800ff20bb82 */ /* 0x002ea40000000800 */
.L_x_117:
[----:B-----5:R-:W-:Y:S01]  /*6650*/  FSETP.NEU.AND P3, PT, R35, RZ, PT ;  /* 0x000000ff2300720b */ /* 0x020fe20003f6d000 */
[----:B------:R-:W-:Y:S01]  /*6660*/  ULOP3.LUT UR4, UR51, 0x1, URZ, 0x3c, !UPT ;  /* 0x0000000133047892 */ /* 0x000fe2000f8e3cff */
[----:B------:R-:W-:Y:S01]  /*6670*/  SEL R5, RZ, 0xffffffff, P2 ;  /* 0xffffffffff057807 */ /* 0x000fe20001000000 */
[----:B------:R-:W-:Y:S01]  /*6680*/  IMAD.U32 R38, RZ, RZ, UR56 ;  /* 0x00000038ff267e24 */ /* 0x000fe2000f8e00ff */
[----:B------:R-:W-:Y:S01]  /*6690*/  @P1 LOP3.LUT P2, RZ, R59, 0xff, RZ, 0xc0, !PT ;  /* 0x000000ff3bff1812 */ /* 0x000fe2000784c0ff */
[----:B------:R-:W-:Y:S01]  /*66a0*/  IMAD.SHL.U32 R81, R68, 0x2, RZ ;  /* 0x0000000244517824 */ /* 0x000fe200078e00ff */
[----:B------:R-:W-:Y:S01]  /*66b0*/  @P1 SEL R2, RZ, 0xffffffff, P3 ;  /* 0xffffffffff021807 */ /* 0x000fe20001800000 */
[----:B------:R-:W-:Y:S01]  /*66c0*/  IMAD.U32 R83, RZ, RZ, UR4 ;  /* 0x00000004ff537e24 */ /* 0x000fe2000f8e00ff */
[----:B------:R-:W-:Y:S01]  /*66d0*/  LEA R76, R30, UR48, 0x3 ;  /* 0x000000301e4c7c11 */ /* 0x000fe2000f8e18ff */
[----:B------:R-:W-:Y:S01]  /*66e0*/  IMAD.SHL.U32 R38, R38, 0x1000, RZ ;  /* 0x0000100026267824 */ /* 0x000fe200078e00ff */
[----:B------:R-:W-:Y:S01]  /*66f0*/  @P0 SEL R2, R5, R2, !P2 ;  /* 0x0000000205020207 */ /* 0x000fe20005000000 */
[----:B------:R-:W-:Y:S01]  /*6700*/  BSSY B1, `(.L_x_118) ;  /* 0x0000035000017945 */ /* 0x000fe20003800000 */
[----:B------:R-:W-:Y:S01]  /*6710*/  SHF.L.U32 R3, R73, 0x1f, RZ ;  /* 0x0000001f49037819 */ /* 0x000fe200000006ff */
[----:B------:R-:W-:Y:S01]  /*6720*/  IMAD.MOV.U32 R82, RZ, RZ, 0x1 ;  /* 0x00000001ff527424 */ /* 0x000fe200078e00ff */
[----:B------:R-:W-:Y:S01]  /*6730*/  @P1 LOP3.LUT R2, R2, 0x1, RZ, 0xc0, !PT ;  /* 0x0000000102021812 */ /* 0x000fe200078ec0ff */
[----:B------:R-:W-:Y:S01]  /*6740*/  IMAD R34, R30, 0x20, R33 ;  /* 0x000000201e227824 */ /* 0x000fe200078e0221 */
[----:B------:R-:W-:Y:S01]  /*6750*/  PLOP3.LUT P2, PT, PT, PT, UP1, 0x80, 0x8 ;  /* 0x000000000008781c */ /* 0x000fe20003f4f018 */
[----:B------:R-:W-:Y:S01]  /*6760*/  IMAD.U32 R80, RZ, RZ, UR56 ;  /* 0x00000038ff507e24 */ /* 0x000fe2000f8e00ff */
[----:B------:R-:W-:Y:S01]  /*6770*/  ISETP.NE.U32.OR P5, PT, R2, 0x1, !P1 ;  /* 0x000000010200780c */ /* 0x000fe20004fa5470 */
[----:B------:R-:W-:Y:S01]  /*6780*/  IMAD.U32 R2, RZ, RZ, UR56 ;  /* 0x00000038ff027e24 */ /* 0x000fe2000f8e00ff */
[----:B------:R-:W-:Y:S02]  /*6790*/  CS2R R50, SRZ ;  /* 0x0000000000327805 */ /* 0x000fe4000001ff00 */
[----:B------:R-:W-:Y:S02]  /*67a0*/  CS2R R48, SRZ ;  /* 0x0000000000307805 */ /* 0x000fe4000001ff00 */
[----:B------:R-:W-:Y:S02]  /*67b0*/  P2R R79, PR, RZ, 0x20 ;  /* 0x00000020ff4f7803 */ /* 0x000fe40000000000 */
[----:B------:R-:W-:Y:S02]  /*67c0*/  CS2R R42, SRZ ;  /* 0x00000000002a7805 */ /* 0x000fe4000001ff00 */
[----:B------:R-:W-:Y:S02]  /*67d0*/  LEA R0, R2, UR48, 0x3 ;  /* 0x0000003002007c11 */ /* 0x000fe4000f8e18ff */
[----:B------:R-:W-:Y:S02]  /*67e0*/  CS2R R40, SRZ ;  /* 0x0000000000287805 */ /* 0x000fe4000001ff00 */
[----:B------:R-:W-:Y:S02]  /*67f0*/  SEL R2, RZ, 0xffffffff, P3 ;  /* 0xffffffffff027807 */ /* 0x000fe40001800000 */
[----:B------:R-:W-:Y:S02]  /*6800*/  LOP3.LUT P3, R77, R59, 0xff, RZ, 0xc0, !PT ;  /* 0x000000ff3b4d7812 */ /* 0x000fe4000786c0ff */
[----:B------:R-:W-:Y:S02]  /*6810*/  IADD3 R39, PT, PT, R38, UR48, R81 ;  /* 0x0000003026277c10 */ /* 0x000fe4000fffe051 */
[----:B------:R-:W-:Y:S02]  /*6820*/  @P5 SHF.L.U32 R7, R83, 0x1f, RZ ;  /* 0x0000001f53075819 */ /* 0x000fe400000006ff */
[----:B------:R-:W-:Y:S02]  /*6830*/  @P2 SEL R2, R5, R2, !P3 ;  /* 0x0000000205022207 */ /* 0x000fe40005800000 */
[----:B------:R-:W1:Y:S02]  /*6840*/  @P5 SYNCS.PHASECHK.TRANS64.TRYWAIT P1, [R0+URZ+0x110], R7 ;  /* 0x00011007000055a7 */ /* 0x000e6400080211ff */
[----:B------:R-:W-:Y:S04]  /*6850*/  LOP3.LUT R2, R2, 0x1, RZ, 0xc0, !PT ;  /* 0x0000000102027812 */ /* 0x000fe800078ec0ff */
[----:B------:R-:W-:Y:S04]  /*6860*/  ISETP.NE.U32.AND P4, PT, R2, 0x1, PT ;  /* 0x000000010200780c */ /* 0x000fe80003f85070 */
[----:B------:R-:W-:Y:S01]  /*6870*/  P2R R85, PR, RZ, 0x10 ;  /* 0x00000010ff557803 */ /* 0x000fe20000000000 */
[----:B------:R3:W4:Y:S01]  /*6880*/  SYNCS.PHASECHK.TRANS64.TRYWAIT P0, [R76+URZ+0x170], R3 ;  /* 0x000170034c0075a7 */ /* 0x00072200080011ff */
[----:B-1----:R-:W-:Y:S01]  /*6890*/  @P5 SEL R82, RZ, 0x1, !P1 ;  /* 0x00000001ff525807 */ /* 0x002fe20004800000 */
[----:B---3--:R-:W-:Y:S06]  /*68a0*/  @!P5 BRA `(.L_x_119) ;  /* 0x000000000068d947 */ /* 0x008fec0003800000 */
[----:B------:R-:W-:Y:S01]  /*68b0*/  LOP3.LUT P5, RZ, R69, 0x40, RZ, 0xc0, !PT ;  /* 0x0000004045ff7812 */ /* 0x000fe200078ac0ff */
[C---:B------:R-:W-:Y:S01]  /*68c0*/  VIADD R4, R39.reuse, 0x300 ;  /* 0x0000030027047836 */ /* 0x040fe20000000000 */
[----:B------:R-:W-:Y:S01]  /*68d0*/  ISETP.NE.AND P2, PT, R82, RZ, PT ;  /* 0x000000ff5200720c */ /* 0x000fe20003f45270 */
[----:B------:R-:W-:Y:S01]  /*68e0*/  BSSY B0, `(.L_x_120) ;  /* 0x000000d000007945 */ /* 0x000fe20003800000 */
[----:B------:R-:W-:Y:S01]  /*68f0*/  PLOP3.LUT P1, PT, PT, PT, PT, 0x8, 0x80 ;  /* 0x000000000080781c */ /* 0x000fe20003f2e170 */
[----:B------:R-:W-:Y:S01]  /*6900*/  @P4 VIADD R2, R39, 0x310 ;  /* 0x0000031027024836 */ /* 0x000fe20000000000 */
[----:B------:R-:W-:Y:S02]  /*6910*/  @P4 PLOP3.LUT P1, PT, P5, PT, PT, 0x80, 0x8 ;  /* 0x000000000008481c */ /* 0x000fe40002f2f070 */
[----:B------:R-:W-:Y:S02]  /*6920*/  CS2R R50, SRZ ;  /* 0x0000000000327805 */ /* 0x000fe4000001ff00 */
[----:B------:R-:W-:Y:S02]  /*6930*/  CS2R R48, SRZ ;  /* 0x0000000000307805 */ /* 0x000fe4000001ff00 */
[----:B------:R-:W-:Y:S02]  /*6940*/  CS2R R42, SRZ ;  /* 0x00000000002a7805 */ /* 0x000fe4000001ff00 */
[----:B------:R-:W-:Y:S05]  /*6950*/  CS2R R40, SRZ ;  /* 0x0000000000287805 */ /* 0x000fea000001ff00 */
[----:B------:R-:W-:Y:S01]  /*6960*/  @P1 VIADD R2, R4, 0xfffffff0 ;  /* 0xfffffff004021836 */ /* 0x000fe20000000000 */
[----:B------:R-:W-:Y:S06]  /*6970*/  @P2 BRA `(.L_x_121) ;  /* 0x00000000000c2947 */ /* 0x000fec0003800000 */
[----:B------:R-:W-:Y:S04]  /*6980*/  SHF.L.U32 R5, R83, 0x1f, RZ ;  /* 0x0000001f53057819 */ /* 0x000fe800000006ff */
[----:B------:R-:W1:Y:S02]  /*6990*/  SYNCS.PHASECHK.TRANS64.TRYWAIT P1, [R0+URZ+0x110], R5 ;  /* 0x00011005000075a7 */ /* 0x000e6400080211ff */
[----:B-1----:R-:W-:Y:S05]  /*69a0*/  @!P1 BRA `(.L_x_122) ;  /* 0x0000002400249947 */ /* 0x002fea0003800000 */
.L_x_121:
[----:B------:R-:W-:Y:S05]  /*69b0*/  BSYNC B0 ;  /* 0x0000000000007941 */ /* 0x000fea0003800000 */
.L_x_120:
[----:B------:R-:W-:Y:S01]  /*69c0*/  UIADD3 UR5, UPT, UPT, UR56, 0x1, URZ ;  /* 0x0000000138057890 */ /* 0x000fe2000fffe0ff */
[----:B------:R-:W-:Y:S03]  /*69d0*/  ISETP.NE.AND P1, PT, R85, RZ, PT ;  /* 0x000000ff5500720c */ /* 0x000fe60003f25270 */
[----:B------:R-:W-:Y:S04]  /*69e0*/  UISETP.NE.AND UP0, UPT, UR5, 0x3, UPT ;  /* 0x000000030500788c */ /* 0x000fe8000bf05270 */
[----:B------:R-:W-:Y:S02]  /*69f0*/  USEL UR4, URZ, 0x1, UP0 ;  /* 0x00000001ff047887 */ /* 0x000fe40008000000 */
[----:B------:R-:W-:Y:S04]  /*6a00*/  USEL UR5, UR5, URZ, UP0 ;  /* 0x000000ff05057287 */ /* 0x000fe80008000000 */
[----:B------:R3:W1:Y:S01]  /*6a10*/  @P1 LDS.128 R48, [R2] ;  /* 0x0000000002301984 */ /* 0x0006620000000c00 */
[----:B------:R-:W-:Y:S01]  /*6a20*/  LOP3.LUT R83, R83, UR4, RZ, 0x3c, !PT ;  /* 0x0000000453537c12 */ /* 0x000fe2000f8e3cff */
[----:B------:R-:W-:Y:S02]  /*6a30*/  IMAD.U32 R80, RZ, RZ, UR5 ;  /* 0x00000005ff507e24 */ /* 0x000fe4000f8e00ff */
[----:B------:R3:W1:Y:S04]  /*6a40*/  @P1 LDS.128 R40, [R39+0x300] ;  /* 0x0003000027281984 */ /* 0x0006680000000c00 */
.L_x_119:
[----:B------:R-:W-:Y:S05]  /*6a50*/  BSYNC B1 ;  /* 0x0000000000017941 */ /* 0x000fea0003800000 */
.L_x_118:
[----:B-1----:R-:W-:Y:S04]  /*6a60*/  SHF.R.U32.HI R5, RZ, 0x15, R34 ;  /* 0x00000015ff057819 */ /* 0x002fe80000011622 */
[----:B------:R-:W-:Y:S01]  /*6a70*/  LOP3.LUT P1, RZ, R5, 0x3, R70, 0x48, !PT ;  /* 0x0000000305ff7812 */ /* 0x000fe20007824846 */
[----:B------:R-:W-:Y:S01]  /*6a80*/  @!UPT UIADD3 URZ, UPT, UPT, URZ, URZ, URZ ;  /* 0x000000fffffff290 */ /* 0x000fe2000fffe0ff */
[----:B----4-:R-:W-:Y:S11]  /*6a90*/  @P0 BRA `(.L_x_123) ;  /* 0x0000000000080947 */ /* 0x010ff60003800000 */
[----:B------:R-:W1:Y:S02]  /*6aa0*/  SYNCS.PHASECHK.TRANS64.TRYWAIT P0, [R76+URZ+0x170], R3 ;  /* 0x000170034c0075a7 */ /* 0x000e6400080011ff */
[----:B-1----:R-:W-:Y:S05]  /*6ab0*/  @!P0 BRA `(.L_x_124) ;  /* 0x0000002000f48947 */ /* 0x002fea0003800000 */
.L_x_123:
[----:B------:R-:W-:Y:S05]  /*6ac0*/  @!P1 BRA `(.L_x_125) ;  /* 0x0000000000409947 */ /* 0x000fea0003800000 */
[----:B------:R-:W4:Y:S01]  /*6ad0*/  LDCU.64 UR8, c[0x4][0x70] ;  /* 0x01000e00ff0877ac */ /* 0x000f220008000a00 */
[----:B-1----:R-:W-:Y:S01]  /*6ae0*/  MOV R3, 0x0 ;  /* 0x0000000000037802 */ /* 0x002fe20000000f00 */
[----:B------:R-:W-:Y:S02]  /*6af0*/  HFMA2 R12, -RZ, RZ, 0, 5.9604644775390625e-08 ;  /* 0x00000001ff0c7431 */ /* 0x000fe400000001ff */
[----:B------:R-:W-:Y:S02]  /*6b00*/  IMAD.MOV.U32 R8, RZ, RZ, 0x192 ;  /* 0x00000192ff087424 */ /* 0x000fe400078e00ff */
[----:B------:R-:W-:Y:S01]  /*6b10*/  IMAD.MOV.U32 R13, RZ, RZ, RZ ;  /* 0x000000ffff0d7224 */ /* 0x000fe200078e00ff */
[----:B------:R-:W1:Y:S01]  /*6b20*/  LDCU.64 UR6, c[0x4][0x78] ;  /* 0x01000f00ff0677ac */ /* 0x000e620008000a00 */
[----:B---3--:R-:W3:Y:S01]  /*6b30*/  LDC.64 R2, c[0x4][R3] ;  /* 0x0100000003027b82 */ /* 0x008ee20000000a00 */
[----:B------:R-:W5:Y:S01]  /*6b40*/  LDCU.64 UR4, c[0x4][0x10] ;  /* 0x01000200ff0477ac */ /* 0x000f620008000a00 */
[----:B----4-:R-:W-:Y:S01]  /*6b50*/  MOV R5, UR9 ;  /* 0x0000000900057c02 */ /* 0x010fe20008000f00 */
[----:B------:R-:W-:Y:S01]  /*6b60*/  IMAD.U32 R4, RZ, RZ, UR8 ;  /* 0x00000008ff047e24 */ /* 0x000fe2000f8e00ff */
[----:B-1----:R-:W-:Y:S01]  /*6b70*/  MOV R7, UR7 ;  /* 0x0000000700077c02 */ /* 0x002fe20008000f00 */
[----:B------:R-:W-:Y:S01]  /*6b80*/  IMAD.U32 R6, RZ, RZ, UR6 ;  /* 0x00000006ff067e24 */ /* 0x000fe2000f8e00ff */
[----:B-----5:R-:W-:Y:S01]  /*6b90*/  MOV R11, UR5 ;  /* 0x00000005000b7c02 */ /* 0x020fe20008000f00 */
[----:B------:R-:W-:Y:S02]  /*6ba0*/  IMAD.U32 R10, RZ, RZ, UR4 ;  /* 0x00000004ff0a7e24 */ /* 0x000fe4000f8e00ff */
[----:B------:R-:W-:Y:S07]  /*6bb0*/  LEPC R20, `(.L_x_125) ;  /* 0x000000001014794e */ /* 0x000fee0000000000 */
[----:B--23--:R-:W-:Y:S05]  /*6bc0*/  CALL.ABS.NOINC R2 ;  /* 0x0000000002007343 */ /* 0x00cfea0003c00000 */
.L_x_125:
[----:B------:R-:W-:Y:S01]  /*6bd0*/  SHF.L.U32 R20, R40, 0x10, RZ ;  /* 0x0000001028147819 */ /* 0x000fe200000006ff */
[----:B------:R-:W-:Y:S05]  /*6be0*/  WARPSYNC.ALL ;  /* 0x0000000000007948 */ /* 0x000fea0003800000 */
[----:B------:R-:W-:Y:S01]  /*6bf0*/  R2UR UR4, R34 ;  /* 0x00000000220472ca */ /* 0x000fe200000e0000 */
[----:B------:R-:W-:Y:S01]  /*6c00*/  BSSY.RECONVERGENT B0, `(.L_x_126) ;  /* 0x0000055000007945 */ /* 0x000fe20003800200 */
[----:B------:R-:W-:Y:S02]  /*6c10*/  LOP3.LUT R21, R40, 0xffff0000, RZ, 0xc0, !PT ;  /* 0xffff000028157812 */ /* 0x000fe400078ec0ff */
[----:B------:R-:W-:Y:S02]  /*6c20*/  LOP3.LUT R36, R41, 0xffff0000, RZ, 0xc0, !PT ;  /* 0xffff000029247812 */ /* 0x000fe400078ec0ff */
[----:B------:R-:W-:Y:S02]  /*6c30*/  SHF.L.U32 R37, R43, 0x10, RZ ;  /* 0x000000102b257819 */ /* 0x000fe400000006ff */
[----:B------:R-:W-:Y:S02]  /*6c40*/  MOV R84, 0x10 ;  /* 0x0000001000547802 */ /* 0x000fe40000000f00 */
[----:B------:R-:W-:Y:S02]  /*6c50*/  LOP3.LUT P6, RZ, R69, 0x40, RZ, 0xc0, !PT ;  /* 0x0000004045ff7812 */ /* 0x000fe400078cc0ff */
[----:B------:R-:W-:Y:S01]  /*6c60*/  ISETP.NE.AND P0, PT, R74, RZ, PT ;  /* 0x000000ff4a00720c */ /* 0x000fe20003f05270 */
[----:B------:R-:W2:Y:S01]  /*6c70*/  LDTM.x16 R4, tmem[UR4] ;  /* 0x00000004000479ee */ /* 0x000ea20008240000 */
[----:B------:R-:W-:Y:S04]  /*6c80*/  SEL R84, R84, 0xfffffff0, !P6 ;  /* 0xfffffff054547807 */ /* 0x000fe80007000000 */
[----:B------:R-:W-:Y:S01]  /*6c90*/  IADD3 R86, PT, PT, R39, R84, RZ ;  /* 0x0000005427567210 */ /* 0x000fe20007ffe0ff */
[C---:B--2---:R-:W-:Y:S01]  /*6ca0*/  FMUL R0, R32.reuse, R4 ;  /* 0x0000000420007220 */ /* 0x044fe20000400000 */
[C---:B---3--:R-:W-:Y:S01]  /*6cb0*/  FMUL R2, R32.reuse, R5 ;  /* 0x0000000520027220 */ /* 0x048fe20000400000 */
[C---:B-1----:R-:W-:Y:S01]  /*6cc0*/  FMUL R3, R32.reuse, R6 ;  /* 0x0000000620037220 */ /* 0x042fe20000400000 */
[----:B------:R-:W-:Y:S01]  /*6cd0*/  FMUL R7, R32, R7 ;  /* 0x0000000720077220 */ /* 0x000fe20000400000 */
[----:B------:R-:W-:Y:S01]  /*6ce0*/  FFMA R0, R35, R20, R0 ;  /* 0x0000001423007223 */ /* 0x000fe20000000000 */
[----:B------:R-:W-:Y:S01]  /*6cf0*/  SHF.L.U32 R20, R41, 0x10, RZ ;  /* 0x0000001029147819 */ /* 0x000fe200000006ff */
[C---:B------:R-:W-:Y:S01]  /*6d00*/  FFMA R2, R35.reuse, R21, R2 ;  /* 0x0000001523027223 */ /* 0x040fe20000000002 */
[----:B------:R-:W-:Y:S01]  /*6d10*/  SHF.L.U32 R21, R42, 0x10, RZ ;  /* 0x000000102a157819 */ /* 0x000fe200000006ff */
[C---:B------:R-:W-:Y:S01]  /*6d20*/  FMUL R4, R32.reuse, R8 ;  /* 0x0000000820047220 */ /* 0x040fe20000400000 */
[----:B------:R-:W-:Y:S01]  /*6d30*/  FMUL R5, R32, R9 ;  /* 0x0000000920057220 */ /* 0x000fe20000400000 */
[C---:B------:R-:W-:Y:S01]  /*6d40*/  FFMA R3, R35.reuse, R20, R3 ;  /* 0x0000001423037223 */ /* 0x040fe20000000003 */
[----:B------:R-:W-:Y:S01]  /*6d50*/  LOP3.LUT R20, R42, 0xffff0000, RZ, 0xc0, !PT ;  /* 0xffff00002a147812 */ /* 0x000fe200078ec0ff */
[----:B------:R-:W-:Y:S01]  /*6d60*/  FFMA R7, R35, R36, R7 ;  /* 0x0000002423077223 */ /* 0x000fe20000000007 */
[----:B------:R-:W-:Y:S01]  /*6d70*/  LOP3.LUT R36, R43, 0xffff0000, RZ, 0xc0, !PT ;  /* 0xffff00002b247812 */ /* 0x000fe200078ec0ff */
[----:B------:R-:W-:Y:S01]  /*6d80*/  FMUL R6, R32, R10 ;  /* 0x0000000a20067220 */ /* 0x000fe20000400000 */
[----:B------:R-:W-:Y:S01]  /*6d90*/  F2FP.BF16.F32.PACK_AB R44, R2, R0 ;  /* 0x00000000022c723e */ /* 0x000fe200000010ff */
[----:B------:R-:W-:Y:S01]  /*6da0*/  FMUL R11, R32, R11 ;  /* 0x0000000b200b7220 */ /* 0x000fe20000400000 */
[----:B------:R-:W-:Y:S01]  /*6db0*/  F2FP.BF16.F32.PACK_AB R45, R7, R3 ;  /* 0x00000003072d723e */ /* 0x000fe200000010ff */
[C---:B------:R-:W-:Y:S01]  /*6dc0*/  FFMA R4, R35.reuse, R21, R4 ;  /* 0x0000001523047223 */ /* 0x040fe20000000004 */
[C---:B------:R-:W-:Y:S01]  /*6dd0*/  FFMA R5, R35.reuse, R20, R5 ;  /* 0x0000001423057223 */ /* 0x040fe20000000005 */
[C---:B------:R-:W-:Y:S01]  /*6de0*/  FFMA R6, R35.reuse, R37, R6 ;  /* 0x0000002523067223 */ /* 0x040fe20000000006 */
[----:B------:R-:W-:Y:S01]  /*6df0*/  SHF.L.U32 R20, R48, 0x10, RZ ;  /* 0x0000001030147819 */ /* 0x000fe200000006ff */
[----:B------:R-:W-:Y:S01]  /*6e00*/  FFMA R11, R35, R36, R11 ;  /* 0x00000024230b7223 */ /* 0x000fe2000000000b */
[----:B------:R-:W-:Y:S01]  /*6e10*/  FMUL R8, R32, R12 ;  /* 0x0000000c20087220 */ /* 0x000fe20000400000 */
[----:B------:R-:W-:Y:S01]  /*6e20*/  LOP3.LUT R36, R48, 0xffff0000, RZ, 0xc0, !PT ;  /* 0xffff000030247812 */ /* 0x000fe200078ec0ff */
[C---:B------:R-:W-:Y:S01]  /*6e30*/  FMUL R9, R32.reuse, R13 ;  /* 0x0000000d20097220 */ /* 0x040fe20000400000 */
[----:B------:R-:W-:Y:S01]  /*6e40*/  SHF.L.U32 R21, R49, 0x10, RZ ;  /* 0x0000001031157819 */ /* 0x000fe200000006ff */
[C---:B------:R-:W-:Y:S01]  /*6e50*/  FMUL R10, R32.reuse, R14 ;  /* 0x0000000e200a7220 */ /* 0x040fe20000400000 */
[----:B------:R-:W-:Y:S01]  /*6e60*/  FFMA R8, R35, R20, R8 ;  /* 0x0000001423087223 */ /* 0x000fe20000000008 */
[----:B------:R-:W-:Y:S01]  /*6e70*/  LOP3.LUT R20, R49, 0xffff0000, RZ, 0xc0, !PT ;  /* 0xffff000031147812 */ /* 0x000fe200078ec0ff */
[C---:B------:R-:W-:Y:S01]  /*6e80*/  FFMA R9, R35.reuse, R36, R9 ;  /* 0x0000002423097223 */ /* 0x040fe20000000009 */
[----:B------:R-:W-:Y:S01]  /*6e90*/  FMUL R15, R32, R15 ;  /* 0x0000000f200f7220 */ /* 0x000fe20000400000 */
[C---:B------:R-:W-:Y:S01]  /*6ea0*/  FFMA R10, R35.reuse, R21, R10 ;  /* 0x00000015230a7223 */ /* 0x040fe2000000000a */
[----:B------:R-:W-:Y:S01]  /*6eb0*/  SHF.L.U32 R21, R50, 0x10, RZ ;  /* 0x0000001032157819 */ /* 0x000fe200000006ff */
[----:B------:R-:W-:Y:S01]  /*6ec0*/  FMUL R12, R32, R16 ;  /* 0x00000010200c7220 */ /* 0x000fe20000400000 */
[----:B------:R-:W-:Y:S01]  /*6ed0*/  LOP3.LUT R36, R50, 0xffff0000, RZ, 0xc0, !PT ;  /* 0xffff000032247812 */ /* 0x000fe200078ec0ff */
[----:B------:R-:W-:Y:S01]  /*6ee0*/  FFMA R15, R35, R20, R15 ;  /* 0x00000014230f7223 */ /* 0x000fe2000000000f */
[C---:B------:R-:W-:Y:S01]  /*6ef0*/  FMUL R13, R32.reuse, R17 ;  /* 0x00000011200d7220 */ /* 0x040fe20000400000 */
[C---:B------:R-:W-:Y:S01]  /*6f00*/  SHF.L.U32 R37, R51.reuse, 0x10, RZ ;  /* 0x0000001033257819 */ /* 0x040fe200000006ff */
[C---:B------:R-:W-:Y:S01]  /*6f10*/  FMUL R14, R32.reuse, R18 ;  /* 0x00000012200e7220 */ /* 0x040fe20000400000 */
[----:B------:R-:W-:Y:S01]  /*6f20*/  LOP3.LUT R20, R51, 0xffff0000, RZ, 0xc0, !PT ;  /* 0xffff000033147812 */ /* 0x000fe200078ec0ff */
[----:B------:R-:W-:Y:S01]  /*6f30*/  FMUL R19, R32, R19 ;  /* 0x0000001320137220 */ /* 0x000fe20000400000 */
[----:B------:R-:W-:Y:S01]  /*6f40*/  F2FP.BF16.F32.PACK_AB R46, R5, R4 ;  /* 0x00000004052e723e */ /* 0x000fe200000010ff */
[----:B------:R-:W-:Y:S01]  /*6f50*/  FFMA R12, R35, R21, R12 ;  /* 0x00000015230c7223 */ /* 0x000fe2000000000c */
[----:B------:R-:W-:Y:S01]  /*6f60*/  F2FP.BF16.F32.PACK_AB R47, R11, R6 ;  /* 0x000000060b2f723e */ /* 0x000fe200000010ff */
[C---:B------:R-:W-:Y:S01]  /*6f70*/  FFMA R13, R35.reuse, R36, R13 ;  /* 0x00000024230d7223 */ /* 0x040fe2000000000d */
[C---:B------:R-:W-:Y:S01]  /*6f80*/  FFMA R14, R35.reuse, R37, R14 ;  /* 0x00000025230e7223 */ /* 0x040fe2000000000e */
[----:B------:R-:W-:Y:S01]  /*6f90*/  FFMA R19, R35, R20, R19 ;  /* 0x0000001423137223 */ /* 0x000fe20000000013 */
[----:B------:R-:W-:Y:S01]  /*6fa0*/  F2FP.BF16.F32.PACK_AB R64, R9, R8 ;  /* 0x000000080940723e */ /* 0x000fe200000010ff */
[----:B------:R1:W-:Y:S01]  /*6fb0*/  STS.128 [R39+0x300], R44 ;  /* 0x0003002c27007388 */ /* 0x0003e20000000c00 */
[----:B------:R-:W-:Y:S02]  /*6fc0*/  F2FP.BF16.F32.PACK_AB R65, R15, R10 ;  /* 0x0000000a0f41723e */ /* 0x000fe400000010ff */
[----:B------:R-:W-:Y:S02]  /*6fd0*/  F2FP.BF16.F32.PACK_AB R66, R13, R12 ;  /* 0x0000000c0d42723e */ /* 0x000fe400000010ff */
[----:B------:R-:W-:Y:S05]  /*6fe0*/  F2FP.BF16.F32.PACK_AB R67, R19, R14 ;  /* 0x0000000e1343723e */ /* 0x000fea00000010ff */
[----:B------:R1:W-:Y:S01]  /*6ff0*/  STS.128 [R86+0x300], R64 ;  /* 0x0003004056007388 */ /* 0x0003e20000000c00 */
[----:B------:R-:W-:Y:S01]  /*7000*/  @!PT LDS RZ, [RZ] ;  /* 0x00000000fffff984 */ /* 0x000fe20000000800 */
[----:B------:R-:W-:Y:S01]  /*7010*/  @!PT LDS RZ, [RZ] ;  /* 0x00000000fffff984 */ /* 0x000fe20000000800 */
[----:B------:R-:W-:Y:S01]  /*7020*/  @!PT LDS RZ, [RZ] ;  /* 0x00000000fffff984 */ /* 0x000fe20000000800 */
[----:B------:R-:W-:Y:S01]  /*7030*/  @!PT LDS RZ, [RZ] ;  /* 0x00000000fffff984 */ /* 0x000fe20000000800 */
[----:B------:R2:W-:Y:S07]  /*7040*/  MEMBAR.ALL.CTA ;  /* 0x0000000000007992 */ /* 0x0005ee0000008000 */
[----:B--2---:R-:W2:Y:S02]  /*7050*/  FENCE.VIEW.ASYNC.S ;  /* 0x00000000000073c6 */ /* 0x004ea40000000000 */
[----:B--2---:R-:W-:Y:S06]  /*7060*/  BAR.SYNC.DEFER_BLOCKING 0x1, 0x80 ;  /* 0x0042000000007b1d */ /* 0x004fec0000010000 */
[----:B------:R-:W-:Y:S05]  /*7070*/  @P0 BRA `(.L_x_127) ;  /* 0x0000000000340947 */ /* 0x000fea0003800000 */
[----:B------:R-:W-:Y:S01]  /*7080*/  R2UR UR10, R38 ;  /* 0x00000000260a72ca */ /* 0x000fe200000e0000 */
[----:B------:R-:W-:Y:S01]  /*7090*/  UIADD3 UR8, UP0, UPT, UR54, 0x680, URZ ;  /* 0x0000068036087890 */ /* 0x000fe2000ff1e0ff */
[----:B------:R-:W-:Y:S01]  /*70a0*/  UMOV UR43, UR36 ;  /* 0x00000024002b7c82 */ /* 0x000fe20008000000 */
[----:B------:R-:W-:Y:S02]  /*70b0*/  UIADD3 UR5, UPT, UPT, UR41, 0x20, URZ ;  /* 0x0000002029057890 */ /* 0x000fe4000fffe0ff */
[----:B------:R-:W-:Y:S01]  /*70c0*/  UIADD3.X UR9, UPT, UPT, URZ, UR55, URZ, UP0, !UPT ;  /* 0x00000037ff097290 */ /* 0x000fe200087fe4ff */
[----:B------:R-:W-:Y:S01]  /*70d0*/  UMOV UR6, UR42 ;  /* 0x0000002a00067c82 */ /* 0x000fe20008000000 */
[----:B------:R-:W-:Y:S06]  /*70e0*/  UMOV UR7, UR36 ;  /* 0x0000002400077c82 */ /* 0x000fec0008000000 */
[----:B------:R-:W-:Y:S04]  /*70f0*/  UIADD3 UR10, UPT, UPT, UR48, UR10, URZ ;  /* 0x0000000a300a7290 */ /* 0x000fe8000fffe0ff */
[----:B------:R-:W-:Y:S02]  /*7100*/  UIADD3 UR40, UPT, UPT, UR10, 0x300, URZ ;  /* 0x000003000a287890 */ /* 0x000fe4000fffe0ff */
[----:B------:R-:W-:Y:S07]  /*7110*/  UIADD3 UR4, UPT, UPT, UR10, 0xb00, URZ ;  /* 0x00000b000a047890 */ /* 0x000fee000fffe0ff */
[----:B------:R2:W-:Y:S02]  /*7120*/  UTMASTG.3D [UR40], [UR8] ;  /* 0x00000028080073b5 */ /* 0x0005e40008010000 */
[----:B------:R2:W-:Y:S02]  /*7130*/  UTMASTG.3D [UR4], [UR8] ;  /* 0x00000004080073b5 */ /* 0x0005e40008010000 */
[----:B--2---:R0:W-:Y:S02]  /*7140*/  UTMACMDFLUSH ;  /* 0x00000000000079b7 */ /* 0x0041e40000000000 */
.L_x_127:
[----:B------:R-:W-:Y:S05]  /*7150*/  BSYNC.RECONVERGENT B0 ;  /* 0x0000000000007941 */ /* 0x000fea0003800200 */
.L_x_126:
[----:B------:R-:W-:Y:S01]  /*7160*/  UIADD3 UR40, UPT, UPT, UR56, 0x1, URZ ;  /* 0x0000000138287890 */ /* 0x000fe2000fffe0ff */
[----:B------:R-:W-:Y:S03]  /*7170*/  BSSY.RECONVERGENT B0, `(.L_x_128) ;  /* 0x0000005000007945 */ /* 0x000fe60003800200 */
[----:B------:R-:W-:Y:S04]  /*7180*/  UISETP.NE.AND UP0, UPT, UR40, 0x3, UPT ;  /* 0x000000032800788c */ /* 0x000fe8000bf05270 */
[----:B------:R-:W-:Y:S01]  /*7190*/  USEL UR43, UR40, URZ, UP0 ;  /* 0x000000ff282b7287 */ /* 0x000fe20008000000 */
[----:B------:R-:W-:Y:S11]  /*71a0*/  @P0 BRA `(.L_x_129) ;  /* 0x0000000000040947 */ /* 0x000ff60003800000 */
[----:B------:R-:W-:Y:S04]  /*71b0*/  DEPBAR.LE SB0, 0x1 ;  /* 0x000080400000791a */ /* 0x000fe80000000000 */
.L_x_129:
[----:B------:R-:W-:Y:S05]  /*71c0*/  BSYNC.RECONVERGENT B0 ;  /* 0x0000000000007941 */ /* 0x000fea0003800200 */
.L_x_128:
[----:B------:R-:W-:Y:S01]  /*71d0*/  BAR.SYNC.DEFER_BLOCKING 0x1, 0x80 ;  /* 0x0042000000007b1d */ /* 0x000fe20000010000 */
[----:B------:R-:W-:Y:S01]  /*71e0*/  ISETP.NE.AND P1, PT, R79, RZ, PT ;  /* 0x000000ff4f00720c */ /* 0x000fe20003f25270 */
[----:B------:R-:W-:Y:S01]  /*71f0*/  UISETP.NE.AND UP0, UPT, UR50, URZ, UPT ;  /* 0x000000ff3200728c */ /* 0x000fe2000bf05270 */
[----:B------:R-:W-:Y:S11]  /*7200*/  LEA R2, R80, UR48, 0x3 ;  /* 0x0000003050027c11 */ /* 0x000ff6000f8e18ff */
[----:B------:R-:W-:Y:S01]  /*7210*/  @P1 SHF.L.U32 R3, R83, 0x1f, RZ ;  /* 0x0000001f53031819 */ /* 0x000fe200000006ff */
[----:B------:R-:W-:Y:S06]  /*7220*/  BRA.U !UP0, `(.L_x_130) ;  /* 0x0000000108247547 */ /* 0x000fec000b800000 */
[----:B------:R-:W-:Y:S01]  /*7230*/  IMAD.U32 R5, RZ, RZ, UR49 ;  /* 0x00000031ff057e24 */ /* 0x000fe2000f8e00ff */
[----:B------:R-:W-:Y:S01]  /*7240*/  MOV R0, UR37 ;  /* 0x0000002500007c02 */ /* 0x000fe20008000f00 */
[----:B------:R-:W-:Y:S03]  /*7250*/  UIADD3 UR49, UPT, UPT, UR49, 0x1, URZ ;  /* 0x0000000131317890 */ /* 0x000fe6000fffe0ff */
[----:B------:R-:W-:Y:S01]  /*7260*/  @P1 LEA R5, R5, UR48, 0x3 ;  /* 0x0000003005051c11 */ /* 0x000fe2000f8e18ff */
[----:B------:R-:W-:Y:S04]  /*7270*/  UISETP.NE.AND UP0, UPT, UR49, 0x3, UPT ;  /* 0x000000033100788c */ /* 0x000fe8000bf05270 */
[----:B------:R-:W-:Y:S01]  /*7280*/  @P1 VIADD R5, R5, 0x128 ;  /* 0x0000012805051836 */ /* 0x000fe20000000000 */
[----:B------:R-:W-:Y:S04]  /*7290*/  USEL UR49, UR49, URZ, UP0 ;  /* 0x000000ff31317287 */ /* 0x000fe80008000000 */
[----:B------:R-:W-:Y:S04]  /*72a0*/  @P1 PRMT R0, R0, 0x654, R5 ;  /* 0x0000065400001816 */ /* 0x000fe80000000005 */
[----:B------:R2:W-:Y:S04]  /*72b0*/  @P1 SYNCS.ARRIVE.TRANS64.RED.A1T0 RZ, [R0+URZ], RZ ;  /* 0x000000ff00ff19a7 */ /* 0x0005e800081004ff */
.L_x_130:
[----:B------:R-:W3:Y:S01]  /*72c0*/  @P1 SYNCS.PHASECHK.TRANS64.TRYWAIT P0, [R2+URZ+0x110], R3 ;  /* 0x00011003020015a7 */ /* 0x000ee200080011ff */
[----:B------:R-:W-:Y:S01]  /*72d0*/  BSSY B1, `(.L_x_131) ;  /* 0x0000012000017945 */ /* 0x000fe20003800000 */
[----:B---3--:R-:W-:Y:S03]  /*72e0*/  @P1 SEL R82, RZ, 0x1, !P0 ;  /* 0x00000001ff521807 */ /* 0x008fe60004000000 */
[----:B------:R-:W-:Y:S05]  /*72f0*/  @!P1 BRA `(.L_x_132) ;  /* 0x00000000003c9947 */ /* 0x000fea0003800000 */
[----:B------:R-:W-:Y:S01]  /*7300*/  ISETP.NE.AND P1, PT, R85, RZ, PT ;  /* 0x000000ff5500720c */ /* 0x000fe20003f25270 */
[----:B------:R-:W-:Y:S01]  /*7310*/  BSSY B0, `(.L_x_133) ;  /* 0x0000009000007945 */ /* 0x000fe20003800000 */
[----:B------:R-:W-:Y:S11]  /*7320*/  ISETP.NE.AND P0, PT, R82, RZ, PT ;  /* 0x000000ff5200720c */ /* 0x000ff60003f05270 */
[----:B------:R-:W-:Y:S05]  /*7330*/  @P1 IMAD R80, R80, 0x1000, R81 ;  /* 0x0000100050501824 */ /* 0x000fea00078e0251 */
[----:B------:R-:W-:Y:S05]  /*7340*/  @P1 IADD3 R3, PT, PT, R80, UR48, RZ ;  /* 0x0000003050031c10 */ /* 0x000fea000fffe0ff */
[----:B--2---:R-:W-:Y:S01]  /*7350*/  @P1 IMAD.IADD R0, R84, 0x1, R3 ;  /* 0x0000000154001824 */ /* 0x004fe200078e0203 */
[----:B------:R-:W-:Y:S06]  /*7360*/  @P0 BRA `(.L_x_134) ;  /* 0x00000000000c0947 */ /* 0x000fec0003800000 */
[----:B------:R-:W-:Y:S04]  /*7370*/  SHF.L.U32 R83, R83, 0x1f, RZ ;  /* 0x0000001f53537819 */ /* 0x000fe800000006ff */
[----:B------:R-:W2:Y:S02]  /*7380*/  SYNCS.PHASECHK.TRANS64.TRYWAIT P0, [R2+URZ+0x110], R83 ;  /* 0x00011053020075a7 */ /* 0x000ea400080011ff */
[----:B--2---:R-:W-:Y:S05]  /*7390*/  @!P0 BRA `(.L_x_135) ;  /* 0x0000001800d08947 */ /* 0x004fea0003800000 */
.L_x_134:
[----:B------:R-:W-:Y:S05]  /*73a0*/  BSYNC B0 ;  /* 0x0000000000007941 */ /* 0x000fea0003800000 */
.L_x_133:
[----:B------:R-:W-:Y:S11]  /*73b0*/  ISETP.NE.AND P0, PT, R85, RZ, PT ;  /* 0x000000ff5500720c */ /* 0x000ff60003f05270 */
[----:B------:R-:W-:Y:S02]  /*73c0*/  @!UPT UIADD3 URZ, UPT, UPT, URZ, URZ, URZ ;  /* 0x000000fffffff290 */ /* 0x000fe4000fffe0ff */
[----:B------:R3:W4:Y:S04]  /*73d0*/  @P0 LDS.128 R40, [R80+UR48+0x300] ;  /* 0x0003003050280984 */ /* 0x0007280008000c00 */
[----:B------:R3:W1:Y:S02]  /*73e0*/  @P0 LDS.128 R48, [R0+0x300] ;  /* 0x0003000000300984 */ /* 0x0006640000000c00 */
.L_x_132:
[----:B------:R-:W-:Y:S05]  /*73f0*/  BSYNC B1 ;  /* 0x0000000000017941 */ /* 0x000fea0003800000 */
.L_x_131:
[----:B------:R-:W-:Y:S05]  /*7400*/  VIADD R3, R34, 0x10 ;  /* 0x0000001022037836 */ /* 0x000fea0000000000 */
[----:B------:R-:W-:Y:S04]  /*7410*/  SHF.R.U32.HI R3, RZ, 0x15, R3 ;  /* 0x00000015ff037819 */ /* 0x000fe80000011603 */
[----:B------:R-:W-:Y:S11]  /*7420*/  LOP3.LUT P0, RZ, R3, 0x3, R70, 0x48, !PT ;  /* 0x0000000303ff7812 */ /* 0x000ff60007804846 */
[----:B------:R-:W-:Y:S02]  /*7430*/  @!UPT UIADD3 URZ, UPT, UPT, URZ, URZ, URZ ;  /* 0x000000fffffff290 */ /* 0x000fe4000fffe0ff */
[----:B------:R-:W-:Y:S05]  /*7440*/  @!P0 BRA `(.L_x_136) ;  /* 0x0000000000408947 */ /* 0x000fea0003800000 */
[----:B------:R-:W5:Y:S01]  /*7450*/  LDCU.64 UR8, c[0x4][0x70] ;  /* 0x01000e00ff0877ac */ /* 0x000f620008000a00 */
[----:B------:R-:W-:Y:S01]  /*7460*/  MOV R3, 0x0 ;  /* 0x0000000000037802 */ /* 0x000fe20000000f00 */
[----:B------:R-:W-:Y:S02]  /*7470*/  HFMA2 R12, -RZ, RZ, 0, 5.9604644775390625e-08 ;  /* 0x00000001ff0c7431 */ /* 0x000fe400000001ff */
[----:B------:R-:W-:Y:S02]  /*7480*/  IMAD.MOV.U32 R8, RZ, RZ, 0x192 ;  /* 0x00000192ff087424 */ /* 0x000fe400078e00ff */
[----:B------:R-:W-:Y:S01]  /*7490*/  IMAD.MOV.U32 R13, RZ, RZ, RZ ;  /* 0x000000ffff0d7224 */ /* 0x000fe200078e00ff */
[----:B------:R-:W3:Y:S01]  /*74a0*/  LDCU.64 UR6, c[0x4][0x78] ;  /* 0x01000f00ff0677ac */ /* 0x000ee20008000a00 */
[----:B--2---:R-:W2:Y:S01]  /*74b0*/  LDC.64 R2, c[0x4][R3] ;  /* 0x0100000003027b82 */ /* 0x004ea20000000a00 */
[----:B------:R-:W4:Y:S01]  /*74c0*/  LDCU.64 UR4, c[0x4][0x10] ;  /* 0x01000200ff0477ac */ /* 0x000f220008000a00 */
[----:B-----5:R-:W-:Y:S01]  /*74d0*/  MOV R5, UR9 ;  /* 0x0000000900057c02 */ /* 0x020fe20008000f00 */
[----:B------:R-:W-:Y:S01]  /*74e0*/  IMAD.U32 R4, RZ, RZ, UR8 ;  /* 0x00000008ff047e24 */ /* 0x000fe2000f8e00ff */
[----:B---3--:R-:W-:Y:S01]  /*74f0*/  MOV R7, UR7 ;  /* 0x0000000700077c02 */ /* 0x008fe20008000f00 */
[----:B------:R-:W-:Y:S01]  /*7500*/  IMAD.U32 R6, RZ, RZ, UR6 ;  /* 0x00000006ff067e24 */ /* 0x000fe2000f8e00ff */
[----:B----4-:R-:W-:Y:S01]  /*7510*/  MOV R11, UR5 ;  /* 0x00000005000b7c02 */ /* 0x010fe20008000f00 */
[----:B------:R-:W-:Y:S02]  /*7520*/  IMAD.U32 R10, RZ, RZ, UR4 ;  /* 0x00000004ff0a7e24 */ /* 0x000fe4000f8e00ff */
[----:B------:R-:W-:Y:S07]  /*7530*/  LEPC R20, `(.L_x_136) ;  /* 0x000000001014794e */ /* 0x000fee0000000000 */
[----:B-12---:R-:W-:Y:S05]  /*7540*/  CALL.ABS.NOINC R2 ;  /* 0x0000000002007343 */ /* 0x006fea0003c00000 */
.L_x_136:
[----:B------:R-:W-:Y:S01]  /*7550*/  ISETP.NE.AND P0, PT, R74, RZ, PT ;  /* 0x000000ff4a00720c */ /* 0x000fe20003f05270 */
[----:B------:R-:W-:Y:S05]  /*7560*/  WARPSYNC.ALL ;  /* 0x0000000000007948 */ /* 0x000fea0003800000 */
[----:B------:R-:W-:Y:S01]  /*7570*/  R2UR UR4, R34 ;  /* 0x00000000220472ca */ /* 0x000fe200000e0000 */
[----:B------:R-:W-:Y:S01]  /*7580*/  BSSY.RECONVERGENT B0, `(.L_x_137) ;  /* 0x000005a000007945 */ /* 0x000fe20003800200 */
[C---:B----4-:R-:W-:Y:S02]  /*7590*/  SHF.L.U32 R20, R40.reuse, 0x10, RZ ;  /* 0x0000001028147819 */ /* 0x050fe400000006ff */
[----:B------:R-:W-:Y:S02]  /*75a0*/  LOP3.LUT R36, R40, 0xffff0000, RZ, 0xc0, !PT ;  /* 0xffff000028247812 */ /* 0x000fe400078ec0ff */
[C---:B------:R-:W-:Y:S02]  /*75b0*/  SHF.L.U32 R21, R41.reuse, 0x10, RZ ;  /* 0x0000001029157819 */ /* 0x040fe400000006ff */
[----:B------:R-:W-:Y:S02]  /*75c0*/  LOP3.LUT R37, R41, 0xffff0000, RZ, 0xc0, !PT ;  /* 0xffff000029257812 */ /* 0x000fe400078ec0ff */
[C---:B-1----:R-:W-:Y:S02]  /*75d0*/  SHF.L.U32 R39, R42.reuse, 0x10, RZ ;  /* 0x000000102a277819 */ /* 0x042fe400000006ff */
[----:B------:R-:W-:Y:S01]  /*75e0*/  LOP3.LUT R38, R42, 0xffff0000, RZ, 0xc0, !PT ;  /* 0xffff00002a267812 */ /* 0x000fe200078ec0ff */
[----:B------:R-:W1:Y:S01]  /*75f0*/  LDTM.x16 R4, tmem[UR4+0x10] ;  /* 0x00001004000479ee */ /* 0x000e620008240000 */
[C---:B------:R-:W-:Y:S01]  /*7600*/  SHF.L.U32 R40, R43.reuse, 0x10, RZ ;  /* 0x000000102b287819 */ /* 0x040fe200000006ff */
[----:B------:R-:W-:Y:S01]  /*7610*/  NOP ;  /* 0x0000000000007918 */ /* 0x000fe20000000000 */
[----:B------:R-:W-:Y:S02]  /*7620*/  LOP3.LUT R42, R43, 0xffff0000, RZ, 0xc0, !PT ;  /* 0xffff00002b2a7812 */ /* 0x000fe400078ec0ff */
[C---:B------:R-:W-:Y:S02]  /*7630*/  SHF.L.U32 R41, R48.reuse, 0x10, RZ ;  /* 0x0000001030297819 */ /* 0x040fe400000006ff */
[----:B------:R-:W-:Y:S02]  /*7640*/  LOP3.LUT R44, R48, 0xffff0000, RZ, 0xc0, !PT ;  /* 0xffff0000302c7812 */ /* 0x000fe400078ec0ff */
[----:B------:R-:W-:Y:S02]  /*7650*/  MOV R81, UR43 ;  /* 0x0000002b00517c02 */ /* 0x000fe40008000f00 */
[C---:B------:R-:W-:Y:S02]  /*7660*/  SHF.L.U32 R43, R49.reuse, 0x10, RZ ;  /* 0x00000010312b7819 */ /* 0x040fe400000006ff */
[----:B------:R-:W-:Y:S02]  /*7670*/  LOP3.LUT R46, R49, 0xffff0000, RZ, 0xc0, !PT ;  /* 0xffff0000312e7812 */ /* 0x000fe400078ec0ff */
[----:B------:R-:W-:Y:S02]  /*7680*/  SHF.L.U32 R45, R50, 0x10, RZ ;  /* 0x00000010322d7819 */ /* 0x000fe400000006ff */
[----:B------:R-:W-:Y:S02]  /*7690*/  LEA R82, R81, R68, 0xb ;  /* 0x0000004451527211 */ /* 0x000fe400078e58ff */
[----:B------:R-:W-:Y:S02]  /*76a0*/  IADD3 R76, PT, PT, R76, 0x190, RZ ;  /* 0x000001904c4c7810 */ /* 0x000fe40007ffe0ff */
[----:B------:R-:W-:Y:S02]  /*76b0*/  LEA R85, R82, UR48, 0x1 ;  /* 0x0000003052557c11 */ /* 0x000fe4000f8e08ff */
[----:B------:R-:W-:Y:S01]  /*76c0*/  LOP3.LUT R76, R76, 0xfefffff8, RZ, 0xc0, !PT ;  /* 0xfefffff84c4c7812 */ /* 0x000fe200078ec0ff */
[----:B-1----:R-:W-:Y:S01]  /*76d0*/  FMUL R4, R32, R4 ;  /* 0x0000000420047220 */ /* 0x002fe20000400000 */
[----:B------:R-:W-:Y:S01]  /*76e0*/  IADD3 R84, PT, PT, R84, R85, RZ ;  /* 0x0000005554547210 */ /* 0x000fe20007ffe0ff */
[C---:B------:R-:W-:Y:S01]  /*76f0*/  FMUL R5, R32.reuse, R5 ;  /* 0x0000000520057220 */ /* 0x040fe20000400000 */
[----:B------:R1:W-:Y:S01]  /*7700*/  SYNCS.ARRIVE.TRANS64.RED.A1T0 RZ, [R76+URZ], RZ ;  /* 0x000000ff4cff79a7 */ /* 0x0003e200081004ff */
[C---:B------:R-:W-:Y:S01]  /*7710*/  FFMA R4, R35.reuse, R20, R4 ;  /* 0x0000001423047223 */ /* 0x040fe20000000004 */
[C---:B------:R-:W-:Y:S01]  /*7720*/  FMUL R6, R32.reuse, R6 ;  /* 0x0000000620067220 */ /* 0x040fe20000400000 */
[C---:B------:R-:W-:Y:S01]  /*7730*/  FFMA R5, R35.reuse, R36, R5 ;  /* 0x0000002423057223 */ /* 0x040fe20000000005 */
[C---:B--23--:R-:W-:Y:S01]  /*7740*/  FMUL R0, R32.reuse, R7 ;  /* 0x0000000720007220 */ /* 0x04cfe20000400000 */
[C---:B------:R-:W-:Y:S01]  /*7750*/  FMUL R2, R32.reuse, R8 ;  /* 0x0000000820027220 */ /* 0x040fe20000400000 */
[C---:B------:R-:W-:Y:S01]  /*7760*/  FMUL R3, R32.reuse, R9 ;  /* 0x0000000920037220 */ /* 0x040fe20000400000 */
[C---:B------:R-:W-:Y:S01]  /*7770*/  FFMA R6, R35.reuse, R21, R6 ;  /* 0x0000001523067223 */ /* 0x040fe20000000006 */
        /* <DEDUP_REMOVED lines=10> */
[----:B------:R-:W-:Y:S01]  /*7820*/  FMUL R15, R32, R15 ;  /* 0x0000000f200f7220 */ /* 0x000fe20000400000 */
[C---:B------:R-:W-:Y:S01]  /*7830*/  FFMA R8, R35.reuse, R41, R8 ;  /* 0x0000002923087223 */ /* 0x040fe20000000008 */
[----:B------:R-:W-:Y:S01]  /*7840*/  LOP3.LUT R48, R50, 0xffff0000, RZ, 0xc0, !PT ;  /* 0xffff000032307812 */ /* 0x000fe200078ec0ff */
[C---:B------:R-:W-:Y:S01]  /*7850*/  FMUL R12, R32.reuse, R16 ;  /* 0x00000010200c7220 */ /* 0x040fe20000400000 */
[----:B------:R-:W-:Y:S01]  /*7860*/  FFMA R9, R35, R44, R9 ;  /* 0x0000002c23097223 */ /* 0x000fe20000000009 */
[----:B------:R-:W-:Y:S01]  /*7870*/  SHF.L.U32 R47, R51, 0x10, RZ ;  /* 0x00000010332f7819 */ /* 0x000fe200000006ff */
[C---:B------:R-:W-:Y:S01]  /*7880*/  FMUL R13, R32.reuse, R17 ;  /* 0x00000011200d7220 */ /* 0x040fe20000400000 */
[----:B------:R-:W-:Y:S01]  /*7890*/  FFMA R10, R35, R43, R10 ;  /* 0x0000002b230a7223 */ /* 0x000fe2000000000a */
[----:B------:R-:W-:Y:S01]  /*78a0*/  LOP3.LUT R50, R51, 0xffff0000, RZ, 0xc0, !PT ;  /* 0xffff000033327812 */ /* 0x000fe200078ec0ff */
[C---:B------:R-:W-:Y:S01]  /*78b0*/  FMUL R14, R32.reuse, R18 ;  /* 0x00000012200e7220 */ /* 0x040fe20000400000 */
[----:B------:R-:W-:Y:S01]  /*78c0*/  FFMA R15, R35, R46, R15 ;  /* 0x0000002e230f7223 */ /* 0x000fe2000000000f */
[----:B------:R-:W-:Y:S01]  /*78d0*/  FMUL R19, R32, R19 ;  /* 0x0000001320137220 */ /* 0x000fe20000400000 */
[----:B------:R-:W-:Y:S01]  /*78e0*/  F2FP.BF16.F32.PACK_AB R64, R5, R4 ;  /* 0x000000040540723e */ /* 0x000fe200000010ff */
[C---:B------:R-:W-:Y:S01]  /*78f0*/  FFMA R12, R35.reuse, R45, R12 ;  /* 0x0000002d230c7223 */ /* 0x040fe2000000000c */
[----:B------:R-:W-:Y:S01]  /*7900*/  F2FP.BF16.F32.PACK_AB R65, R0, R6 ;  /* 0x000000060041723e */ /* 0x000fe200000010ff */
[----:B------:R-:W-:Y:S01]  /*7910*/  FFMA R13, R35, R48, R13 ;  /* 0x00000030230d7223 */ /* 0x000fe2000000000d */
[----:B------:R-:W-:Y:S01]  /*7920*/  F2FP.BF16.F32.PACK_AB R66, R3, R2 ;  /* 0x000000020342723e */ /* 0x000fe200000010ff */
[----:B------:R-:W-:Y:S01]  /*7930*/  FFMA R14, R35, R47, R14 ;  /* 0x0000002f230e7223 */ /* 0x000fe2000000000e */
[----:B------:R-:W-:Y:S01]  /*7940*/  F2FP.BF16.F32.PACK_AB R67, R11, R7 ;  /* 0x000000070b43723e */ /* 0x000fe200000010ff */
[----:B------:R-:W-:Y:S01]  /*7950*/  FFMA R19, R35, R50, R19 ;  /* 0x0000003223137223 */ /* 0x000fe20000000013 */
[----:B------:R-:W-:Y:S02]  /*7960*/  F2FP.BF16.F32.PACK_AB R80, R9, R8 ;  /* 0x000000080950723e */ /* 0x000fe400000010ff */
[----:B------:R-:W-:Y:S01]  /*7970*/  F2FP.BF16.F32.PACK_AB R81, R15, R10 ;  /* 0x0000000a0f51723e */ /* 0x000fe200000010ff */
[----:B------:R1:W-:Y:S01]  /*7980*/  STS.128 [R85+0x300], R64 ;  /* 0x0003004055007388 */ /* 0x0003e20000000c00 */
        /* <DEDUP_REMOVED lines=11> */
[----:B------:R-:W-:Y:S02]  /*7a40*/  UIADD3 UR12, UP0, UPT, UR54, 0x680, URZ ;  /* 0x00000680360c7890 */ /* 0x000fe4000ff1e0ff */
[----:B------:R-:W-:Y:S02]  /*7a50*/  ULEA UR4, UR43, UR48, 0xc ;  /* 0x000000302b047291 */ /* 0x000fe4000f8e60ff */
[----:B------:R-:W-:Y:S02]  /*7a60*/  UIADD3 UR9, UPT, UPT, UR41, 0x10, URZ ;  /* 0x0000001029097890 */ /* 0x000fe4000fffe0ff */
[----:B------:R-:W-:Y:S02]  /*7a70*/  UIADD3 UR8, UPT, UPT, UR4, 0x300, URZ ;  /* 0x0000030004087890 */ /* 0x000fe4000fffe0ff */
[----:B------:R-:W-:Y:S01]  /*7a80*/  UIADD3.X UR13, UPT, UPT, URZ, UR55, URZ, UP0, !UPT ;  /* 0x00000037ff0d7290 */ /* 0x000fe200087fe4ff */
[----:B------:R-:W-:Y:S01]  /*7a90*/  UMOV UR10, UR42 ;  /* 0x0000002a000a7c82 */ /* 0x000fe20008000000 */
[----:B------:R-:W-:Y:S01]  /*7aa0*/  UMOV UR11, UR36 ;  /* 0x00000024000b7c82 */ /* 0x000fe20008000000 */
[----:B------:R-:W-:Y:S02]  /*7ab0*/  UIADD3 UR5, UPT, UPT, UR41, 0x30, URZ ;  /* 0x0000003029057890 */ /* 0x000fe4000fffe0ff */
[----:B------:R-:W-:Y:S01]  /*7ac0*/  UIADD3 UR4, UPT, UPT, UR4, 0xb00, URZ ;  /* 0x00000b0004047890 */ /* 0x000fe2000fffe0ff */
[----:B------:R-:W-:Y:S03]  /*7ad0*/  UMOV UR6, UR42 ;  /* 0x0000002a00067c82 */ /* 0x000fe60008000000 */
[----:B------:R2:W-:Y:S01]  /*7ae0*/  UTMASTG.3D [UR8], [UR12] ;  /* 0x000000080c0073b5 */ /* 0x0005e20008010000 */
[----:B------:R-:W-:Y:S04]  /*7af0*/  UMOV UR7, UR36 ;  /* 0x0000002400077c82 */ /* 0x000fe80008000000 */
[----:B------:R2:W-:Y:S02]  /*7b00*/  UTMASTG.3D [UR4], [UR12] ;  /* 0x000000040c0073b5 */ /* 0x0005e40008010000 */
[----:B--2---:R0:W-:Y:S02]  /*7b10*/  UTMACMDFLUSH ;  /* 0x00000000000079b7 */ /* 0x0041e40000000000 */
.L_x_138:
[----:B------:R-:W-:Y:S05]  /*7b20*/  BSYNC.RECONVERGENT B0 ;  /* 0x0000000000007941 */ /* 0x000fea0003800200 */
.L_x_137:
[----:B------:R-:W-:Y:S01]  /*7b30*/  UIADD3 UR43, UPT, UPT, UR43, 0x1, URZ ;  /* 0x000000012b2b7890 */ /* 0x000fe2000fffe0ff */
[----:B------:R-:W-:Y:S03]  /*7b40*/  BSSY.RECONVERGENT B0, `(.L_x_139) ;  /* 0x0000008000007945 */ /* 0x000fe60003800200 */
[----:B------:R-:W-:Y:S04]  /*7b50*/  UISETP.NE.AND UP0, UPT, UR43, 0x3, UPT ;  /* 0x000000032b00788c */ /* 0x000fe8000bf05270 */
[----:B------:R-:W-:Y:S02]  /*7b60*/  UISETP.EQ.XOR UP1, UPT, UR40, 0x3, !UP0 ;  /* 0x000000032800788c */ /* 0x000fe4000c722a70 */
[----:B------:R-:W-:Y:S02]  /*7b70*/  USEL UR56, UR43, URZ, UP0 ;  /* 0x000000ff2b387287 */ /* 0x000fe40008000000 */
[----:B------:R-:W-:Y:S04]  /*7b80*/  USEL UR4, URZ, 0x1, !UP1 ;  /* 0x00000001ff047887 */ /* 0x000fe8000c800000 */
[----:B------:R-:W-:Y:S01]  /*7b90*/  ULOP3.LUT UR51, UR51, UR4, URZ, 0x3c, !UPT ;  /* 0x0000000433337292 */ /* 0x000fe2000f8e3cff */
[----:B------:R-:W-:Y:S11]  /*7ba0*/  @P0 BRA `(.L_x_140) ;  /* 0x0000000000040947 */ /* 0x000ff60003800000 */
[----:B------:R-:W-:Y:S04]  /*7bb0*/  DEPBAR.LE SB0, 0x1 ;  /* 0x000080400000791a */ /* 0x000fe80000000000 */
.L_x_140:
[----:B------:R-:W-:Y:S05]  /*7bc0*/  BSYNC.RECONVERGENT B0 ;  /* 0x0000000000007941 */ /* 0x000fea0003800200 */
.L_x_139:
[----:B------:R-:W-:Y:S01]  /*7bd0*/  BAR.SYNC.DEFER_BLOCKING 0x1, 0x80 ;  /* 0x0042000000007b1d */ /* 0x000fe20000010000 */
[----:B------:R-:W-:Y:S01]  /*7be0*/  UISETP.NE.AND UP0, UPT, UR50, -0x2, UPT ;  /* 0xfffffffe3200788c */ /* 0x000fe2000bf05270 */
[----:B------:R-:W-:Y:S08]  /*7bf0*/  IADD3 R0, PT, PT, R30, 0x1, RZ ;  /* 0x000000011e007810 */ /* 0x000ff00007ffe0ff */
[----:B------:R-:W-:Y:S05]  /*7c00*/  BRA.U !UP0, `(.L_x_141) ;  /* 0x0000000108287547 */ /* 0x000fea000b800000 */
[----:B------:R-:W-:Y:S01]  /*7c10*/  ISETP.NE.AND P0, PT, R79, RZ, PT ;  /* 0x000000ff4f00720c */ /* 0x000fe20003f05270 */
[----:B------:R-:W-:Y:S01]  /*7c20*/  IMAD.U32 R3, RZ, RZ, UR49 ;  /* 0x00000031ff037e24 */ /* 0x000fe2000f8e00ff */
[----:B------:R-:W-:Y:S01]  /*7c30*/  UIADD3 UR49, UPT, UPT, UR49, 0x1, URZ ;  /* 0x0000000131317890 */ /* 0x000fe2000fffe0ff */
[----:B------:R-:W-:Y:S03]  /*7c40*/  IMAD.U32 R2, RZ, RZ, UR37 ;  /* 0x00000025ff027e24 */ /* 0x000fe6000f8e00ff */
[----:B------:R-:W-:Y:S04]  /*7c50*/  UISETP.NE.AND UP0, UPT, UR49, 0x3, UPT ;  /* 0x000000033100788c */ /* 0x000fe8000bf05270 */
[----:B------:R-:W-:Y:S03]  /*7c60*/  USEL UR49, UR49, URZ, UP0 ;  /* 0x000000ff31317287 */ /* 0x000fe60008000000 */
[----:B------:R-:W-:Y:S05]  /*7c70*/  @P0 LEA R3, R3, UR48, 0x3 ;  /* 0x0000003003030c11 */ /* 0x000fea000f8e18ff */
[----:B------:R-:W-:Y:S05]  /*7c80*/  @P0 VIADD R3, R3, 0x128 ;  /* 0x0000012803030836 */ /* 0x000fea0000000000 */
[----:B------:R-:W-:Y:S04]  /*7c90*/  @P0 PRMT R2, R2, 0x654, R3 ;  /* 0x0000065402020816 */ /* 0x000fe80000000003 */
[----:B------:R2:W-:Y:S03]  /*7ca0*/  @P0 SYNCS.ARRIVE.TRANS64.RED.A1T0 RZ, [R2+URZ], RZ ;  /* 0x000000ff02ff09a7 */ /* 0x0005e600081004ff */
.L_x_141:
[----:B------:R-:W-:Y:S01]  /*7cb0*/  ISETP.NE.AND P2, PT, R75, RZ, PT ;  /* 0x000000ff4b00720c */ /* 0x000fe20003f45270 */
[----:B------:R-:W-:Y:S01]  /*7cc0*/  UIADD3 UR50, UPT, UPT, UR50, 0x2, URZ ;  /* 0x0000000232327890 */ /* 0x000fe2000fffe0ff */
[----:B------:R-:W-:Y:S01]  /*7cd0*/  ISETP.NE.AND P0, PT, R78, 0x2, PT ;  /* 0x000000024e00780c */ /* 0x000fe20003f05270 */
[----:B------:R-:W-:Y:S01]  /*7ce0*/  IMAD.IADD R20, R29, 0x1, R58 ;  /* 0x000000011d147824 */ /* 0x000fe200078e023a */
[----:B------:R-:W-:Y:S01]  /*7cf0*/  ISETP.NE.AND P1, PT, R0, 0x4, PT ;  /* 0x000000040000780c */ /* 0x000fe20003f25270 */
[----:B------:R-:W-:Y:S01]  /*7d00*/  IMAD.IADD R21, R31, 0x1, R60 ;  /* 0x000000011f157824 */ /* 0x000fe200078e023c */
[----:B------:R-:W-:Y:S02]  /*7d10*/  SEL R3, RZ, 0x1, P0 ;  /* 0x00000001ff037807 */ /* 0x000fe40000000000 */
[----:B--2---:R-:W-:Y:S02]  /*7d20*/  SEL R2, RZ, 0x1, P1 ;  /* 0x00000001ff027807 */ /* 0x004fe40000800000 */
[----:B------:R-:W-:Y:S02]  /*7d30*/  LOP3.LUT R72, R72, R3, RZ, 0x3c, !PT ;  /* 0x0000000348487212 */ /* 0x000fe400078e3cff */
[----:B------:R-:W-:Y:S02]  /*7d40*/  LOP3.LUT R73, R73, R2, RZ, 0x3c, !PT ;  /* 0x0000000249497212 */ /* 0x000fe400078e3cff */
[----:B------:R-:W-:Y:S02]  /*7d50*/  @P2 R2UR UR36, R71 ;  /* 0x00000000472422ca */ /* 0x000fe400000e0000 */
[----:B------:R-:W-:Y:S02]  /*7d60*/  SEL R78, R78, RZ, P0 ;  /* 0x000000ff4e4e7207 */ /* 0x000fe40000000000 */
[----:B------:R-:W-:Y:S01]  /*7d70*/  SEL R30, R0, RZ, P1 ;  /* 0x000000ff001e7207 */ /* 0x000fe20000800000 */
[----:B------:R-:W-:Y:S10]  /*7d80*/  @P2 BRA `(.L_x_142) ;  /* 0xffffffdc00c82947 */ /* 0x000ff4000383ffff */
[----:B------:R-:W-:-:S09]  /*7d90*/  UISETP.NE.AND UP0, UPT, UR53, URZ, UPT ;  /* 0x000000ff3500728c */ /* 0x000fd2000bf05270 */
[----:B------:R-:W-:Y:S05]  /*7da0*/  BRA.U !UP0, `(.L_x_143) ;  /* 0x0000000108487547 */ /* 0x000fea000b800000 */
[----:B------:R-:W2:Y:S02]  /*7db0*/  LDCU.64 UR4, c[0x0][0x890] ;  /* 0x00011200ff0477ac */ /* 0x000ea40008000a00 */
[----:B--2---:R-:W-:-:S04]  /*7dc0*/  UISETP.NE.U32.AND UP0, UPT, UR4, URZ, UPT ;  /* 0x000000ff0400728c */ /* 0x004fc8000bf05070 */
[----:B------:R-:W-:-:S09]  /*7dd0*/  UISETP.NE.AND.EX UP0, UPT, UR5, URZ, UPT, UP0 ;  /* 0x000000ff0500728c */ /* 0x000fd2000bf05300 */
[----:B------:R-:W-:Y:S05]  /*7de0*/  BRA.U UP0, `(.L_x_144) ;  /* 0x00000001000c7547 */ /* 0x000fea000b800000 */
[----:B------:R-:W-:-:S13]  /*7df0*/  FSETP.NEU.AND P0, PT, R35, RZ, PT ;  /* 0x000000ff2300720b */ /* 0x000fda0003f0d000 */
[----:B------:R-:W-:Y:S05]  /*7e00*/  @!P0 EXIT ;  /* 0x000000000000894d */ /* 0x000fea0003800000 */
[----:B------:R-:W-:Y:S05]  /*7e10*/  BRA `(.L_x_143) ;  /* 0x00000000002c7947 */ /* 0x000fea0003800000 */
.L_x_144:
[----:B------:R-:W-:Y:S01]  /*7e20*/  ISETP.NE.AND P0, PT, R77, RZ, PT ;  /* 0x000000ff4d00720c */ /* 0x000fe20003f05270 */
[----:B------:R-:W-:-:S12]  /*7e30*/  BSSY.RECONVERGENT B0, `(.L_x_143) ;  /* 0x0000009000007945 */ /* 0x000fd80003800200 */
[----:B------:R-:W-:Y:S05]  /*7e40*/  @P0 BRA `(.L_x_145) ;  /* 0x0000000000140947 */ /* 0x000fea0003800000 */
[----:B------:R-:W2:Y:S02]  /*7e50*/  LDCU.64 UR4, c[0x0][0x888] ;  /* 0x00011100ff0477ac */ /* 0x000ea40008000a00 */
[----:B--2---:R-:W-:-:S04]  /*7e60*/  ISETP.NE.U32.AND P0, PT, RZ, UR4, PT ;  /* 0x00000004ff007c0c */ /* 0x004fc8000bf05070 */
[----:B------:R-:W-:-:S13]  /*7e70*/  ISETP.NE.AND.EX P0, PT, RZ, UR5, PT, P0 ;  /* 0x00000005ff007c0c */ /* 0x000fda000bf05300 */
[----:B------:R-:W-:Y:S05]  /*7e80*/  @!P0 EXIT ;  /* 0x000000000000894d */ /* 0x000fea0003800000 */
[----:B------:R-:W-:Y:S05]  /*7e90*/  BRA `(.L_x_146) ;  /* 0x0000000000087947 */ /* 0x000fea0003800000 */
.L_x_145:
[----:B------:R-:W-:-:S13]  /*7ea0*/  FSETP.NEU.AND P0, PT, R35, RZ, PT ;  /* 0x000000ff2300720b */ /* 0x000fda0003f0d000 */
[----:B------:R-:W-:Y:S05]  /*7eb0*/  @!P0 EXIT ;  /* 0x000000000000894d */ /* 0x000fea0003800000 */
.L_x_146:
[----:B------:R-:W-:Y:S05]  /*7ec0*/  BSYNC.RECONVERGENT B0 ;  /* 0x0000000000007941 */ /* 0x000fea0003800200 */
.L_x_143:
[----:B------:R-:W-:Y:S01]  /*7ed0*/  ULEA UR4, UR49, UR48, 0x3 ;  /* 0x0000003031047291 */ /* 0x000fe2000f8e18ff */
[----:B------:R-:W-:-:S04]  /*7ee0*/  DEPBAR.LE SB0, 0x0 ;  /* 0x000080000000791a */ /* 0x000fc80000000000 */
[----:B------:R-:W-:-:S04]  /*7ef0*/  UIADD3 UR4, UPT, UPT, UR4, 0x128, URZ ;  /* 0x0000012804047890 */ /* 0x000fc8000fffe0ff */
[----:B------:R-:W-:-:S09]  /*7f00*/  UPRMT UR4, UR37, 0x654, UR4 ;  /* 0x0000065425047896 */ /* 0x000fd20008000004 */
[----:B------:R-:W-:Y:S01]  /*7f10*/  SYNCS.ARRIVE.TRANS64.RED.A1T0 RZ, [UR4], RZ ;  /* 0x000000ffffff79a7 */ /* 0x000fe20008100404 */
[----:B------:R-:W-:Y:S05]  /*7f20*/  EXIT ;  /* 0x000000000000794d */ /* 0x000fea0003800000 */
.L_x_25:
[----:B--2---:R2:W4:Y:S02]  /*7f30*/  SYNCS.PHASECHK.TRANS64.TRYWAIT P0, [R3+URZ+0x1c0], R2 ;  /* 0x0001c002030075a7 */ /* 0x00452400080011ff */
[----:B----4-:R-:W-:Y:S05]  /*7f40*/  @!P0 NANOSLEEP.SYNCS 0x989680 ;  /* 0x009896800000895d */ /* 0x010fea0003900000 */
[----:B------:R-:W4:Y:S02]  /*7f50*/  @!P0 SYNCS.PHASECHK.TRANS64 P0, [R3+URZ+0x1c0], R2 ;  /* 0x0001c002030085a7 */ /* 0x000f2400080010ff */
[----:B----4-:R-:W-:Y:S05]  /*7f60*/  @!P0 BRA `(.L_x_25) ;  /* 0xfffffffc00f08947 */ /* 0x010fea000383ffff */
[----:B------:R-:W-:Y:S05]  /*7f70*/  BRA `(.L_x_147) ;  /* 0xffffff9800947947 */ /* 0x000fea000383ffff */
.L_x_28:
[----:B-1----:R-:W-:-:S07]  /*7f80*/  MOV R2, UR33 ;  /* 0x0000002100027c02 */ /* 0x002fce0008000f00 */
.L_x_148:
[----:B-1----:R1:W2:Y:S02]  /*7f90*/  SYNCS.PHASECHK.TRANS64.TRYWAIT P0, [R2+URZ+0x88], R5 ;  /* 0x00008805020075a7 */ /* 0x0022a400080011ff */
[----:B--2---:R-:W-:Y:S05]  /*7fa0*/  @!P0 NANOSLEEP.SYNCS 0x989680 ;  /* 0x009896800000895d */ /* 0x004fea0003900000 */
[----:B------:R-:W2:Y:S02]  /*7fb0*/  @!P0 SYNCS.PHASECHK.TRANS64 P0, [R2+URZ+0x88], R5 ;  /* 0x00008805020085a7 */ /* 0x000ea400080010ff */
[----:B--2---:R-:W-:Y:S05]  /*7fc0*/  @!P0 BRA `(.L_x_148) ;  /* 0xfffffffc00f08947 */ /* 0x004fea000383ffff */
[----:B------:R-:W-:Y:S05]  /*7fd0*/  BRA `(.L_x_27) ;  /* 0xffffff9800fc7947 */ /* 0x000fea000383ffff */
.L_x_35:
[----:B-1----:R-:W-:-:S07]  /*7fe0*/  MOV R2, UR17 ;  /* 0x0000001100027c02 */ /* 0x002fce0008000f00 */
.L_x_149:
[----:B-1----:R1:W2:Y:S02]  /*7ff0*/  SYNCS.PHASECHK.TRANS64.TRYWAIT P0, [R2+URZ+0x88], R5 ;  /* 0x00008805020075a7 */ /* 0x0022a400080011ff */
[----:B--2---:R-:W-:Y:S05]  /*8000*/  @!P0 NANOSLEEP.SYNCS 0x989680 ;  /* 0x009896800000895d */ /* 0x004fea0003900000 */
[----:B------:R-:W2:Y:S02]  /*8010*/  @!P0 SYNCS.PHASECHK.TRANS64 P0, [R2+URZ+0x88], R5 ;  /* 0x00008805020085a7 */ /* 0x000ea400080010ff */
[----:B--2---:R-:W-:Y:S05]  /*8020*/  @!P0 BRA `(.L_x_149) ;  /* 0xfffffffc00f08947 */ /* 0x004fea000383ffff */
[----:B------:R-:W-:Y:S05]  /*8030*/  BRA `(.L_x_34) ;  /* 0xffffff9c00b87947 */ /* 0x000fea000383ffff */
.L_x_40:
[----:B-1----:R1:W2:Y:S02]  /*8040*/  SYNCS.PHASECHK.TRANS64.TRYWAIT P0, [R2+URZ+0x150], R3 ;  /* 0x00015003020075a7 */ /* 0x0022a400080011ff */
[----:B--2---:R-:W-:Y:S05]  /*8050*/  @!P0 NANOSLEEP.SYNCS 0x989680 ;  /* 0x009896800000895d */ /* 0x004fea0003900000 */
[----:B------:R-:W2:Y:S02]  /*8060*/  @!P0 SYNCS.PHASECHK.TRANS64 P0, [R2+URZ+0x150], R3 ;  /* 0x00015003020085a7 */ /* 0x000ea400080010ff */
[----:B--2---:R-:W-:Y:S05]  /*8070*/  @!P0 BRA `(.L_x_40) ;  /* 0xfffffffc00f08947 */ /* 0x004fea000383ffff */
[----:B------:R-:W-:Y:S05]  /*8080*/  BRA `(.L_x_150) ;  /* 0xffffffa0005c7947 */ /* 0x000fea000383ffff */
.L_x_44:
[----:B---3--:R-:W-:-:S07]  /*8090*/  MOV R0, UR4 ;  /* 0x0000000400007c02 */ /* 0x008fce0008000f00 */
.L_x_151:
[----:B-1----:R1:W2:Y:S02]  /*80a0*/  SYNCS.PHASECHK.TRANS64.TRYWAIT P0, [R0+URZ], R3 ;  /* 0x00000003000075a7 */ /* 0x0022a400080011ff */
[----:B--2---:R-:W-:Y:S05]  /*80b0*/  @!P0 NANOSLEEP.SYNCS 0x989680 ;  /* 0x009896800000895d */ /* 0x004fea0003900000 */
[----:B------:R-:W2:Y:S02]  /*80c0*/  @!P0 SYNCS.PHASECHK.TRANS64 P0, [R0+URZ], R3 ;  /* 0x00000003000085a7 */ /* 0x000ea400080010ff */
[----:B--2---:R-:W-:Y:S05]  /*80d0*/  @!P0 BRA `(.L_x_151) ;  /* 0xfffffffc00f08947 */ /* 0x004fea000383ffff */
[----:B------:R-:W-:Y:S05]  /*80e0*/  BRA `(.L_x_152) ;  /* 0xffffffa400cc7947 */ /* 0x000fea000383ffff */
.L_x_45:
[----:B---3--:R-:W-:-:S07]  /*80f0*/  MOV R0, UR4 ;  /* 0x0000000400007c02 */ /* 0x008fce0008000f00 */
.L_x_153:
[----:B-1----:R1:W2:Y:S02]  /*8100*/  SYNCS.PHASECHK.TRANS64.TRYWAIT P0, [R0+URZ], R3 ;  /* 0x00000003000075a7 */ /* 0x0022a400080011ff */
[----:B--2---:R-:W-:Y:S05]  /*8110*/  @!P0 NANOSLEEP.SYNCS 0x989680 ;  /* 0x009896800000895d */ /* 0x004fea0003900000 */
[----:B------:R-:W2:Y:S02]  /*8120*/  @!P0 SYNCS.PHASECHK.TRANS64 P0, [R0+URZ], R3 ;  /* 0x00000003000085a7 */ /* 0x000ea400080010ff */
[----:B--2---:R-:W-:Y:S05]  /*8130*/  @!P0 BRA `(.L_x_153) ;  /* 0xfffffffc00f08947 */ /* 0x004fea000383ffff */
[----:B------:R-:W-:Y:S05]  /*8140*/  BRA `(.L_x_154) ;  /* 0xffffffa400d87947 */ /* 0x000fea000383ffff */
.L_x_46:
[----:B---3--:R-:W-:-:S07]  /*8150*/  MOV R0, UR4 ;  /* 0x0000000400007c02 */ /* 0x008fce0008000f00 */
.L_x_155:
[----:B-1----:R1:W2:Y:S02]  /*8160*/  SYNCS.PHASECHK.TRANS64.TRYWAIT P0, [R0+URZ], R3 ;  /* 0x00000003000075a7 */ /* 0x0022a400080011ff */
[----:B--2---:R-:W-:Y:S05]  /*8170*/  @!P0 NANOSLEEP.SYNCS 0x989680 ;  /* 0x009896800000895d */ /* 0x004fea0003900000 */
[----:B------:R-:W2:Y:S02]  /*8180*/  @!P0 SYNCS.PHASECHK.TRANS64 P0, [R0+URZ], R3 ;  /* 0x00000003000085a7 */ /* 0x000ea400080010ff */
[----:B--2---:R-:W-:Y:S05]  /*8190*/  @!P0 BRA `(.L_x_155) ;  /* 0xfffffffc00f08947 */ /* 0x004fea000383ffff */
[----:B------:R-:W-:Y:S05]  /*81a0*/  BRA `(.L_x_156) ;  /* 0xffffffa400e47947 */ /* 0x000fea000383ffff */
.L_x_47:
[----:B---3--:R-:W-:-:S07]  /*81b0*/  MOV R0, UR4 ;  /* 0x0000000400007c02 */ /* 0x008fce0008000f00 */
.L_x_157:
[----:B-1----:R1:W2:Y:S02]  /*81c0*/  SYNCS.PHASECHK.TRANS64.TRYWAIT P0, [R0+URZ], R3 ;  /* 0x00000003000075a7 */ /* 0x0022a400080011ff */
[----:B--2---:R-:W-:Y:S05]  /*81d0*/  @!P0 NANOSLEEP.SYNCS 0x989680 ;  /* 0x009896800000895d */ /* 0x004fea0003900000 */
[----:B------:R-:W2:Y:S02]  /*81e0*/  @!P0 SYNCS.PHASECHK.TRANS64 P0, [R0+URZ], R3 ;  /* 0x00000003000085a7 */ /* 0x000ea400080010ff */
[----:B--2---:R-:W-:Y:S05]  /*81f0*/  @!P0 BRA `(.L_x_157) ;  /* 0xfffffffc00f08947 */ /* 0x004fea000383ffff */
[----:B------:R-:W-:Y:S05]  /*8200*/  BRA `(.L_x_158) ;  /* 0xffffffa400f07947 */ /* 0x000fea000383ffff */
.L_x_48:
[----:B---3--:R-:W-:-:S07]  /*8210*/  MOV R0, UR4 ;  /* 0x0000000400007c02 */ /* 0x008fce0008000f00 */
.L_x_159:
[----:B-1----:R1:W2:Y:S02]  /*8220*/  SYNCS.PHASECHK.TRANS64.TRYWAIT P0, [R0+URZ], R3 ;  /* 0x00000003000075a7 */ /* 0x0022a400080011ff */
[----:B--2---:R-:W-:Y:S05]  /*8230*/  @!P0 NANOSLEEP.SYNCS 0x989680 ;  /* 0x009896800000895d */ /* 0x004fea0003900000 */
[----:B------:R-:W2:Y:S02]  /*8240*/  @!P0 SYNCS.PHASECHK.TRANS64 P0, [R0+URZ], R3 ;  /* 0x00000003000085a7 */ /* 0x000ea400080010ff */
[----:B--2---:R-:W-:Y:S05]  /*8250*/  @!P0 BRA `(.L_x_159) ;  /* 0xfffffffc00f08947 */ /* 0x004fea000383ffff */
[----:B------:R-:W-:Y:S05]  /*8260*/  BRA `(.L_x_160) ;  /* 0xffffffa400fc7947 */ /* 0x000fea000383ffff */
.L_x_49:
[----:B---3--:R-:W-:-:S07]  /*8270*/  MOV R0, UR4 ;  /* 0x0000000400007c02 */ /* 0x008fce0008000f00 */
.L_x_161:
[----:B-1----:R1:W2:Y:S02]  /*8280*/  SYNCS.PHASECHK.TRANS64.TRYWAIT P0, [R0+URZ], R3 ;  /* 0x00000003000075a7 */ /* 0x0022a400080011ff */
[----:B--2---:R-:W-:Y:S05]  /*8290*/  @!P0 NANOSLEEP.SYNCS 0x989680 ;  /* 0x009896800000895d */ /* 0x004fea0003900000 */
[----:B------:R-:W2:Y:S02]  /*82a0*/  @!P0 SYNCS.PHASECHK.TRANS64 P0, [R0+URZ], R3 ;  /* 0x00000003000085a7 */ /* 0x000ea400080010ff */
[----:B--2---:R-:W-:Y:S05]  /*82b0*/  @!P0 BRA `(.L_x_161) ;  /* 0xfffffffc00f08947 */ /* 0x004fea000383ffff */
[----:B------:R-:W-:Y:S05]  /*82c0*/  BRA `(.L_x_162) ;  /* 0xffffffa800087947 */ /* 0x000fea000383ffff */
.L_x_50:
[----:B---3--:R-:W-:-:S07]  /*82d0*/  MOV R0, UR4 ;  /* 0x0000000400007c02 */ /* 0x008fce0008000f00 */
.L_x_163:
[----:B-1----:R1:W2:Y:S02]  /*82e0*/  SYNCS.PHASECHK.TRANS64.TRYWAIT P0, [R0+URZ], R3 ;  /* 0x00000003000075a7 */ /* 0x0022a400080011ff */
[----:B--2---:R-:W-:Y:S05]  /*82f0*/  @!P0 NANOSLEEP.SYNCS 0x989680 ;  /* 0x009896800000895d */ /* 0x004fea0003900000 */
[----:B------:R-:W2:Y:S02]  /*8300*/  @!P0 SYNCS.PHASECHK.TRANS64 P0, [R0+URZ], R3 ;  /* 0x00000003000085a7 */ /* 0x000ea400080010ff */
[----:B--2---:R-:W-:Y:S05]  /*8310*/  @!P0 BRA `(.L_x_163) ;  /* 0xfffffffc00f08947 */ /* 0x004fea000383ffff */
[----:B------:R-:W-:Y:S05]  /*8320*/  BRA `(.L_x_164) ;  /* 0xffffffa800147947 */ /* 0x000fea000383ffff */
.L_x_51:
[----:B---3--:R-:W-:-:S07]  /*8330*/  MOV R0, UR4 ;  /* 0x0000000400007c02 */ /* 0x008fce0008000f00 */
.L_x_165:
[----:B-1----:R1:W2:Y:S02]  /*8340*/  SYNCS.PHASECHK.TRANS64.TRYWAIT P0, [R0+URZ], R3 ;  /* 0x00000003000075a7 */ /* 0x0022a400080011ff */
[----:B--2---:R-:W-:Y:S05]  /*8350*/  @!P0 NANOSLEEP.SYNCS 0x989680 ;  /* 0x009896800000895d */ /* 0x004fea0003900000 */
[----:B------:R-:W2:Y:S02]  /*8360*/  @!P0 SYNCS.PHASECHK.TRANS64 P0, [R0+URZ], R3 ;  /* 0x00000003000085a7 */ /* 0x000ea400080010ff */
[----:B--2---:R-:W-:Y:S05]  /*8370*/  @!P0 BRA `(.L_x_165) ;  /* 0xfffffffc00f08947 */ /* 0x004fea000383ffff */
[----:B------:R-:W-:Y:S05]  /*8380*/  BRA `(.L_x_166) ;  /* 0xffffffa800207947 */ /* 0x000fea000383ffff */
.L_x_52:
[----:B---3--:R-:W-:-:S07]  /*8390*/  MOV R0, UR4 ;  /* 0x0000000400007c02 */ /* 0x008fce0008000f00 */
.L_x_167:
[----:B-1----:R1:W2:Y:S02]  /*83a0*/  SYNCS.PHASECHK.TRANS64.TRYWAIT P0, [R0+URZ], R3 ;  /* 0x00000003000075a7 */ /* 0x0022a400080011ff */
[----:B--2---:R-:W-:Y:S05]  /*83b0*/  @!P0 NANOSLEEP.SYNCS 0x989680 ;  /* 0x009896800000895d */ /* 0x004fea0003900000 */
[----:B------:R-:W2:Y:S02]  /*83c0*/  @!P0 SYNCS.PHASECHK.TRANS64 P0, [R0+URZ], R3 ;  /* 0x00000003000085a7 */ /* 0x000ea400080010ff */
[----:B--2---:R-:W-:Y:S05]  /*83d0*/  @!P0 BRA `(.L_x_167) ;  /* 0xfffffffc00f08947 */ /* 0x004fea000383ffff */
[----:B------:R-:W-:Y:S05]  /*83e0*/  BRA `(.L_x_168) ;  /* 0xffffffa8002c7947 */ /* 0x000fea000383ffff */
.L_x_53:
[----:B---3--:R-:W-:-:S07]  /*83f0*/  MOV R0, UR4 ;  /* 0x0000000400007c02 */ /* 0x008fce0008000f00 */
.L_x_169:
[----:B-1----:R1:W2:Y:S02]  /*8400*/  SYNCS.PHASECHK.TRANS64.TRYWAIT P0, [R0+URZ], R3 ;  /* 0x00000003000075a7 */ /* 0x0022a400080011ff */
[----:B--2---:R-:W-:Y:S05]  /*8410*/  @!P0 NANOSLEEP.SYNCS 0x989680 ;  /* 0x009896800000895d */ /* 0x004fea0003900000 */
[----:B------:R-:W2:Y:S02]  /*8420*/  @!P0 SYNCS.PHASECHK.TRANS64 P0, [R0+URZ], R3 ;  /* 0x00000003000085a7 */ /* 0x000ea400080010ff */
[----:B--2---:R-:W-:Y:S05]  /*8430*/  @!P0 BRA `(.L_x_169) ;  /* 0xfffffffc00f08947 */ /* 0x004fea000383ffff */
[----:B------:R-:W-:Y:S05]  /*8440*/  BRA `(.L_x_170) ;  /* 0xffffffa800387947 */ /* 0x000fea000383ffff */
.L_x_54:
[----:B---3--:R-:W-:-:S07]  /*8450*/  MOV R0, UR4 ;  /* 0x0000000400007c02 */ /* 0x008fce0008000f00 */
.L_x_171:
[----:B-1----:R1:W2:Y:S02]  /*8460*/  SYNCS.PHASECHK.TRANS64.TRYWAIT P0, [R0+URZ], R3 ;  /* 0x00000003000075a7 */ /* 0x0022a400080011ff */
[----:B--2---:R-:W-:Y:S05]  /*8470*/  @!P0 NANOSLEEP.SYNCS 0x989680 ;  /* 0x009896800000895d */ /* 0x004fea0003900000 */
[----:B------:R-:W2:Y:S02]  /*8480*/  @!P0 SYNCS.PHASECHK.TRANS64 P0, [R0+URZ], R3 ;  /* 0x00000003000085a7 */ /* 0x000ea400080010ff */
[----:B--2---:R-:W-:Y:S05]  /*8490*/  @!P0 BRA `(.L_x_171) ;  /* 0xfffffffc00f08947 */ /* 0x004fea000383ffff */
[----:B------:R-:W-:Y:S05]  /*84a0*/  BRA `(.L_x_172) ;  /* 0xffffffa800447947 */ /* 0x000fea000383ffff */
.L_x_55:
[----:B---3--:R-:W-:-:S07]  /*84b0*/  MOV R0, UR4 ;  /* 0x0000000400007c02 */ /* 0x008fce0008000f00 */
.L_x_173:
[----:B-1----:R1:W2:Y:S02]  /*84c0*/  SYNCS.PHASECHK.TRANS64.TRYWAIT P0, [R0+URZ], R3 ;  /* 0x00000003000075a7 */ /* 0x0022a400080011ff */
[----:B--2---:R-:W-:Y:S05]  /*84d0*/  @!P0 NANOSLEEP.SYNCS 0x989680 ;  /* 0x009896800000895d */ /* 0x004fea0003900000 */
[----:B------:R-:W2:Y:S02]  /*84e0*/  @!P0 SYNCS.PHASECHK.TRANS64 P0, [R0+URZ], R3 ;  /* 0x00000003000085a7 */ /* 0x000ea400080010ff */
[----:B--2---:R-:W-:Y:S05]  /*84f0*/  @!P0 BRA `(.L_x_173) ;  /* 0xfffffffc00f08947 */ /* 0x004fea000383ffff */
[----:B------:R-:W-:Y:S05]  /*8500*/  BRA `(.L_x_174) ;  /* 0xffffffa800507947 */ /* 0x000fea000383ffff */
.L_x_56:
[----:B---3--:R-:W-:-:S07]  /*8510*/  MOV R0, UR4 ;  /* 0x0000000400007c02 */ /* 0x008fce0008000f00 */
.L_x_175:
[----:B-1----:R1:W2:Y:S02]  /*8520*/  SYNCS.PHASECHK.TRANS64.TRYWAIT P0, [R0+URZ], R3 ;  /* 0x00000003000075a7 */ /* 0x0022a400080011ff */
[----:B--2---:R-:W-:Y:S05]  /*8530*/  @!P0 NANOSLEEP.SYNCS 0x989680 ;  /* 0x009896800000895d */ /* 0x004fea0003900000 */
[----:B------:R-:W2:Y:S02]  /*8540*/  @!P0 SYNCS.PHASECHK.TRANS64 P0, [R0+URZ], R3 ;  /* 0x00000003000085a7 */ /* 0x000ea400080010ff */
[----:B--2---:R-:W-:Y:S05]  /*8550*/  @!P0 BRA `(.L_x_175) ;  /* 0xfffffffc00f08947 */ /* 0x004fea000383ffff */
[----:B------:R-:W-:Y:S05]  /*8560*/  BRA `(.L_x_176) ;  /* 0xffffffa8005c7947 */ /* 0x000fea000383ffff */
.L_x_57:
[----:B---3--:R-:W-:-:S07]  /*8570*/  MOV R0, UR4 ;  /* 0x0000000400007c02 */ /* 0x008fce0008000f00 */
.L_x_177:
[----:B-1----:R1:W2:Y:S02]  /*8580*/  SYNCS.PHASECHK.TRANS64.TRYWAIT P0, [R0+URZ], R3 ;  /* 0x00000003000075a7 */ /* 0x0022a400080011ff */
[----:B--2---:R-:W-:Y:S05]  /*8590*/  @!P0 NANOSLEEP.SYNCS 0x989680 ;  /* 0x009896800000895d */ /* 0x004fea0003900000 */
[----:B------:R-:W2:Y:S02]  /*85a0*/  @!P0 SYNCS.PHASECHK.TRANS64 P0, [R0+URZ], R3 ;  /* 0x00000003000085a7 */ /* 0x000ea400080010ff */
[----:B--2---:R-:W-:Y:S05]  /*85b0*/  @!P0 BRA `(.L_x_177) ;  /* 0xfffffffc00f08947 */ /* 0x004fea000383ffff */
[----:B------:R-:W-:Y:S05]  /*85c0*/  BRA `(.L_x_178) ;  /* 0xffffffa800687947 */ /* 0x000fea000383ffff */
.L_x_58:
[----:B---3--:R-:W-:-:S07]  /*85d0*/  MOV R0, UR4 ;  /* 0x0000000400007c02 */ /* 0x008fce0008000f00 */
.L_x_179:
[----:B-1----:R1:W2:Y:S02]  /*85e0*/  SYNCS.PHASECHK.TRANS64.TRYWAIT P0, [R0+URZ], R3 ;  /* 0x00000003000075a7 */ /* 0x0022a400080011ff */
[----:B--2---:R-:W-:Y:S05]  /*85f0*/  @!P0 NANOSLEEP.SYNCS 0x989680 ;  /* 0x009896800000895d */ /* 0x004fea0003900000 */
[----:B------:R-:W2:Y:S02]  /*8600*/  @!P0 SYNCS.PHASECHK.TRANS64 P0, [R0+URZ], R3 ;  /* 0x00000003000085a7 */ /* 0x000ea400080010ff */
[----:B--2---:R-:W-:Y:S05]  /*8610*/  @!P0 BRA `(.L_x_179) ;  /* 0xfffffffc00f08947 */ /* 0x004fea000383ffff */
[----:B------:R-:W-:Y:S05]  /*8620*/  BRA `(.L_x_180) ;  /* 0xffffffa800747947 */ /* 0x000fea000383ffff */
.L_x_59:
[----:B---3--:R-:W-:-:S07]  /*8630*/  MOV R0, UR4 ;  /* 0x0000000400007c02 */ /* 0x008fce0008000f00 */
.L_x_181:
[----:B-1----:R1:W2:Y:S02]  /*8640*/  SYNCS.PHASECHK.TRANS64.TRYWAIT P0, [R0+URZ], R3 ;  /* 0x00000003000075a7 */ /* 0x0022a400080011ff */
[----:B--2---:R-:W-:Y:S05]  /*8650*/  @!P0 NANOSLEEP.SYNCS 0x989680 ;  /* 0x009896800000895d */ /* 0x004fea0003900000 */
[----:B------:R-:W2:Y:S02]  /*8660*/  @!P0 SYNCS.PHASECHK.TRANS64 P0, [R0+URZ], R3 ;  /* 0x00000003000085a7 */ /* 0x000ea400080010ff */
[----:B--2---:R-:W-:Y:S05]  /*8670*/  @!P0 BRA `(.L_x_181) ;  /* 0xfffffffc00f08947 */ /* 0x004fea000383ffff */
[----:B------:R-:W-:Y:S05]  /*8680*/  BRA `(.L_x_182) ;  /* 0xffffffa800807947 */ /* 0x000fea000383ffff */
.L_x_62:
[----:B-1----:R1:W2:Y:S02]  /*8690*/  SYNCS.PHASECHK.TRANS64.TRYWAIT P0, [R0+URZ+0x1b0], R5 ;  /* 0x0001b005000075a7 */ /* 0x0022a400080011ff */
[----:B--2---:R-:W-:Y:S05]  /*86a0*/  @!P0 NANOSLEEP.SYNCS 0x989680 ;  /* 0x009896800000895d */ /* 0x004fea0003900000 */
[----:B------:R-:W2:Y:S02]  /*86b0*/  @!P0 SYNCS.PHASECHK.TRANS64 P0, [R0+URZ+0x1b0], R5 ;  /* 0x0001b005000085a7 */ /* 0x000ea400080010ff */
[----:B--2---:R-:W-:Y:S05]  /*86c0*/  @!P0 BRA `(.L_x_62) ;  /* 0xfffffffc00f08947 */ /* 0x004fea000383ffff */
[----:B------:R-:W-:Y:S05]  /*86d0*/  BRA `(.L_x_183) ;  /* 0xffffffa800e07947 */ /* 0x000fea000383ffff */
.L_x_63:
[----:B------:R-:W-:-:S07]  /*86e0*/  MOV R0, UR5 ;  /* 0x0000000500007c02 */ /* 0x000fce0008000f00 */
.L_x_184:
[----:B-1----:R1:W2:Y:S02]  /*86f0*/  SYNCS.PHASECHK.TRANS64.TRYWAIT P0, [R0+URZ+0x160], R7 ;  /* 0x00016007000075a7 */ /* 0x0022a400080011ff */
[----:B--2---:R-:W-:Y:S05]  /*8700*/  @!P0 NANOSLEEP.SYNCS 0x989680 ;  /* 0x009896800000895d */ /* 0x004fea0003900000 */
[----:B------:R-:W2:Y:S02]  /*8710*/  @!P0 SYNCS.PHASECHK.TRANS64 P0, [R0+URZ+0x160], R7 ;  /* 0x00016007000085a7 */ /* 0x000ea400080010ff */
[----:B--2---:R-:W-:Y:S05]  /*8720*/  @!P0 BRA `(.L_x_184) ;  /* 0xfffffffc00f08947 */ /* 0x004fea000383ffff */
[----:B------:R-:W-:Y:S05]  /*8730*/  BRA `(.L_x_185) ;  /* 0xffffffa800f07947 */ /* 0x000fea000383ffff */
.L_x_64:
[----:B-1----:R1:W2:Y:S02]  /*8740*/  SYNCS.PHASECHK.TRANS64.TRYWAIT P1, [R0+URZ+0x150], R5 ;  /* 0x00015005000075a7 */ /* 0x0022a400080211ff */
[----:B--2---:R-:W-:Y:S05]  /*8750*/  @!P1 NANOSLEEP.SYNCS 0x989680 ;  /* 0x009896800000995d */ /* 0x004fea0003900000 */
[----:B------:R-:W2:Y:S02]  /*8760*/  @!P1 SYNCS.PHASECHK.TRANS64 P1, [R0+URZ+0x150], R5 ;  /* 0x00015005000095a7 */ /* 0x000ea400080210ff */
[----:B--2---:R-:W-:Y:S05]  /*8770*/  @!P1 BRA `(.L_x_64) ;  /* 0xfffffffc00f09947 */ /* 0x004fea000383ffff */
[----:B------:R-:W-:Y:S05]  /*8780*/  BRA `(.L_x_186) ;  /* 0xffffffac00207947 */ /* 0x000fea000383ffff */
.L_x_67:
[----:B------:R-:W-:-:S07]  /*8790*/  MOV R0, UR5 ;  /* 0x0000000500007c02 */ /* 0x000fce0008000f00 */
.L_x_187:
[----:B-1----:R1:W2:Y:S02]  /*87a0*/  SYNCS.PHASECHK.TRANS64.TRYWAIT P0, [R0+URZ+0x160], R3 ;  /* 0x00016003000075a7 */ /* 0x0022a400080011ff */
[----:B--2---:R-:W-:Y:S05]  /*87b0*/  @!P0 NANOSLEEP.SYNCS 0x989680 ;  /* 0x009896800000895d */ /* 0x004fea0003900000 */
[----:B------:R-:W2:Y:S02]  /*87c0*/  @!P0 SYNCS.PHASECHK.TRANS64 P0, [R0+URZ+0x160], R3 ;  /* 0x00016003000085a7 */ /* 0x000ea400080010ff */
[----:B--2---:R-:W-:Y:S05]  /*87d0*/  @!P0 BRA `(.L_x_187) ;  /* 0xfffffffc00f08947 */ /* 0x004fea000383ffff */
[----:B------:R-:W-:Y:S05]  /*87e0*/  BRA `(.L_x_66) ;  /* 0xffffffac00747947 */ /* 0x000fea000383ffff */
.L_x_76:
[----:B-1----:R-:W-:-:S04]  /*87f0*/  MOV R4, UR6 ;  /* 0x0000000600047c02 */ /* 0x002fc80008000f00 */
[----:B------:R1:W2:Y:S03]  /*8800*/  SYNCS.PHASECHK.TRANS64.TRYWAIT P0, [R4+URZ+0x8], R5 ;  /* 0x00000805040075a7 */ /* 0x0002a600080011ff */
[----:B--2---:R-:W-:Y:S05]  /*8810*/  @!P0 NANOSLEEP.SYNCS 0x989680 ;  /* 0x009896800000895d */ /* 0x004fea0003900000 */
[----:B------:R-:W2:Y:S02]  /*8820*/  @!P0 SYNCS.PHASECHK.TRANS64 P0, [R4+URZ+0x8], R5 ;  /* 0x00000805040085a7 */ /* 0x000ea400080010ff */
[----:B--2---:R-:W-:Y:S05]  /*8830*/  @!P0 BRA `(.L_x_76) ;  /* 0xfffffffc00ec8947 */ /* 0x004fea000383ffff */
[----:B------:R-:W-:Y:S05]  /*8840*/  BRA `(.L_x_75) ;  /* 0xffffffb000287947 */ /* 0x000fea000383ffff */
.L_x_78:
[----:B------:R-:W-:Y:S01]  /*8850*/  BSSY B0, `(.L_x_188) ;  /* 0x0000006000007945 */ /* 0x000fe20003800000 */
[----:B------:R-:W-:-:S07]  /*8860*/  MOV R15, 0xffffffff ;  /* 0xffffffff000f7802 */ /* 0x000fce0000000f00 */
[----:B-1---5:R-:W-:Y:S05]  /*8870*/  WARPSYNC.COLLECTIVE R15, `(.L_x_189) ;  /* 0x000000000f0c7348 */ /* 0x022fea0003c00000 */
[----:B------:R-:W-:Y:S02]  /*8880*/  ELECT P6, UR79, PT ;  /* 0x00000000004f782f */ /* 0x000fe400038c0000 */
[----:B------:R-:W-:Y:S01]  /*8890*/  MOV R14, UR79 ;  /* 0x0000004f000e7c02 */ /* 0x000fe20008000f00 */
[----:B-1---5:R-:W-:Y:S10]  /*88a0*/  ENDCOLLECTIVE ;  /* 0x000000000000791b */ /* 0x022ff40003800000 */
.L_x_189:
[----:B------:R-:W-:Y:S05]  /*88b0*/  BSYNC B0 ;  /* 0x0000000000007941 */ /* 0x000fea0003800000 */
.L_x_188:
[----:B------:R-:W-:Y:S05]  /*88c0*/  BRA `(.L_x_190) ;  /* 0xffffffb000587947 */ /* 0x000fea000383ffff */
.L_x_80:
[----:B-1----:R-:W-:-:S04]  /*88d0*/  MOV R2, UR6 ;  /* 0x0000000600027c02 */ /* 0x002fc80008000f00 */
[----:B------:R1:W2:Y:S03]  /*88e0*/  SYNCS.PHASECHK.TRANS64.TRYWAIT P0, [R2+URZ+0x8], R3 ;  /* 0x00000803020075a7 */ /* 0x0002a600080011ff */
[----:B--2---:R-:W-:Y:S05]  /*88f0*/  @!P0 NANOSLEEP.SYNCS 0x989680 ;  /* 0x009896800000895d */ /* 0x004fea0003900000 */
[----:B------:R-:W2:Y:S02]  /*8900*/  @!P0 SYNCS.PHASECHK.TRANS64 P0, [R2+URZ+0x8], R3 ;  /* 0x00000803020085a7 */ /* 0x000ea400080010ff */
[----:B--2---:R-:W-:Y:S05]  /*8910*/  @!P0 BRA `(.L_x_80) ;  /* 0xfffffffc00ec8947 */ /* 0x004fea000383ffff */
[----:B------:R-:W-:Y:S05]  /*8920*/  BRA `(.L_x_79) ;  /* 0xffffffb0005c7947 */ /* 0x000fea000383ffff */
.L_x_81:
[----:B-1----:R1:W2:Y:S02]  /*8930*/  SYNCS.PHASECHK.TRANS64.TRYWAIT P0, [R0+URZ+0x150], R5 ;  /* 0x00015005000075a7 */ /* 0x0022a400080011ff */
[----:B--2---:R-:W-:Y:S05]  /*8940*/  @!P0 NANOSLEEP.SYNCS 0x989680 ;  /* 0x009896800000895d */ /* 0x004fea0003900000 */
[----:B------:R-:W2:Y:S02]  /*8950*/  @!P0 SYNCS.PHASECHK.TRANS64 P0, [R0+URZ+0x150], R5 ;  /* 0x00015005000085a7 */ /* 0x000ea400080010ff */
[----:B--2---:R-:W-:Y:S05]  /*8960*/  @!P0 BRA `(.L_x_81) ;  /* 0xfffffffc00f08947 */ /* 0x004fea000383ffff */
[----:B------:R-:W-:Y:S05]  /*8970*/  BRA `(.L_x_191) ;  /* 0xffffffb400487947 */ /* 0x000fea000383ffff */
.L_x_83:
[----:B------:R-:W-:-:S07]  /*8980*/  MOV R0, UR9 ;  /* 0x0000000900007c02 */ /* 0x000fce0008000f00 */
.L_x_192:
[----:B-1----:R1:W2:Y:S02]  /*8990*/  SYNCS.PHASECHK.TRANS64.TRYWAIT P0, [R0+URZ+0x190], R5 ;  /* 0x00019005000075a7 */ /* 0x0022a400080011ff */
[----:B--2---:R-:W-:Y:S05]  /*89a0*/  @!P0 NANOSLEEP.SYNCS 0x989680 ;  /* 0x009896800000895d */ /* 0x004fea0003900000 */
[----:B------:R-:W2:Y:S02]  /*89b0*/  @!P0 SYNCS.PHASECHK.TRANS64 P0, [R0+URZ+0x190], R5 ;  /* 0x00019005000085a7 */ /* 0x000ea400080010ff */
[----:B--2---:R-:W-:Y:S05]  /*89c0*/  @!P0 BRA `(.L_x_192) ;  /* 0xfffffffc00f08947 */ /* 0x004fea000383ffff */
[----:B------:R-:W-:Y:S05]  /*89d0*/  BRA `(.L_x_193) ;  /* 0xffffffb400947947 */ /* 0x000fea000383ffff */
.L_x_86:
[----:B------:R-:W-:Y:S07]  /*89e0*/  MOV R0, UR8 ;  /* 0x0000000800007c02 */ /* 0x000fee0008000f00 */
.L_x_194:
[----:B-1----:R1:W2:Y:S02]  /*89f0*/  SYNCS.PHASECHK.TRANS64.TRYWAIT P0, [R0+URZ], R5 ;  /* 0x00000005000075a7 */ /* 0x0022a400080011ff */
[----:B--2---:R-:W-:Y:S05]  /*8a00*/  @!P0 NANOSLEEP.SYNCS 0x989680 ;  /* 0x009896800000895d */ /* 0x004fea0003900000 */
[----:B------:R-:W2:Y:S02]  /*8a10*/  @!P0 SYNCS.PHASECHK.TRANS64 P0, [R0+URZ], R5 ;  /* 0x00000005000085a7 */ /* 0x000ea400080010ff */
[----:B--2---:R-:W-:Y:S05]  /*8a20*/  @!P0 BRA `(.L_x_194) ;  /* 0xfffffffc00f08947 */ /* 0x004fea000383ffff */
[----:B------:R-:W-:Y:S05]  /*8a30*/  BRA `(.L_x_85) ;  /* 0xffffffb400a87947 */ /* 0x000fea000383ffff */
.L_x_90:
[----:B-1----:R-:W-:-:S07]  /*8a40*/  MOV R0, UR8 ;  /* 0x0000000800007c02 */ /* 0x002fce0008000f00 */
.L_x_195:
[----:B-1----:R1:W2:Y:S02]  /*8a50*/  SYNCS.PHASECHK.TRANS64.TRYWAIT P0, [R0+URZ], R3 ;  /* 0x00000003000075a7 */ /* 0x0022a400080011ff */
[----:B--2---:R-:W-:Y:S05]  /*8a60*/  @!P0 NANOSLEEP.SYNCS 0x989680 ;  /* 0x009896800000895d */ /* 0x004fea0003900000 */
[----:B------:R-:W2:Y:S02]  /*8a70*/  @!P0 SYNCS.PHASECHK.TRANS64 P0, [R0+URZ], R3 ;  /* 0x00000003000085a7 */ /* 0x000ea400080010ff */
[----:B--2---:R-:W-:Y:S05]  /*8a80*/  @!P0 BRA `(.L_x_195) ;  /* 0xfffffffc00f08947 */ /* 0x004fea000383ffff */
[----:B------:R-:W-:Y:S05]  /*8a90*/  BRA `(.L_x_196) ;  /* 0xffffffb8009c7947 */ /* 0x000fea000383ffff */
.L_x_91:
[----:B------:R-:W-:-:S07]  /*8aa0*/  MOV R0, UR8 ;  /* 0x0000000800007c02 */ /* 0x000fce0008000f00 */
.L_x_197:
[----:B-1----:R1:W2:Y:S02]  /*8ab0*/  SYNCS.PHASECHK.TRANS64.TRYWAIT P0, [R0+URZ], R3 ;  /* 0x00000003000075a7 */ /* 0x0022a400080011ff */
[----:B--2---:R-:W-:Y:S05]  /*8ac0*/  @!P0 NANOSLEEP.SYNCS 0x989680 ;  /* 0x009896800000895d */ /* 0x004fea0003900000 */
[----:B------:R-:W2:Y:S02]  /*8ad0*/  @!P0 SYNCS.PHASECHK.TRANS64 P0, [R0+URZ], R3 ;  /* 0x00000003000085a7 */ /* 0x000ea400080010ff */
[----:B--2---:R-:W-:Y:S05]  /*8ae0*/  @!P0 BRA `(.L_x_197) ;  /* 0xfffffffc00f08947 */ /* 0x004fea000383ffff */
[----:B------:R-:W-:Y:S05]  /*8af0*/  BRA `(.L_x_198) ;  /* 0xffffffb800a87947 */ /* 0x000fea000383ffff */
.L_x_92:
[----:B------:R-:W-:-:S07]  /*8b00*/  MOV R0, UR8 ;  /* 0x0000000800007c02 */ /* 0x000fce0008000f00 */
.L_x_199:
[----:B-1----:R1:W2:Y:S02]  /*8b10*/  SYNCS.PHASECHK.TRANS64.TRYWAIT P0, [R0+URZ], R3 ;  /* 0x00000003000075a7 */ /* 0x0022a400080011ff */
[----:B--2---:R-:W-:Y:S05]  /*8b20*/  @!P0 NANOSLEEP.SYNCS 0x989680 ;  /* 0x009896800000895d */ /* 0x004fea0003900000 */
[----:B------:R-:W2:Y:S02]  /*8b30*/  @!P0 SYNCS.PHASECHK.TRANS64 P0, [R0+URZ], R3 ;  /* 0x00000003000085a7 */ /* 0x000ea400080010ff */
[----:B--2---:R-:W-:Y:S05]  /*8b40*/  @!P0 BRA `(.L_x_199) ;  /* 0xfffffffc00f08947 */ /* 0x004fea000383ffff */
[----:B------:R-:W-:Y:S05]  /*8b50*/  BRA `(.L_x_200) ;  /* 0xffffffb800b47947 */ /* 0x000fea000383ffff */
.L_x_95:
[----:B------:R-:W-:-:S07]  /*8b60*/  MOV R0, UR7 ;  /* 0x0000000700007c02 */ /* 0x000fce0008000f00 */
.L_x_201:
[----:B-1----:R1:W2:Y:S02]  /*8b70*/  SYNCS.PHASECHK.TRANS64.TRYWAIT P1, [R0+URZ+0x1d0], R3 ;  /* 0x0001d003000075a7 */ /* 0x0022a400080211ff */
[----:B--2---:R-:W-:Y:S05]  /*8b80*/  @!P1 NANOSLEEP.SYNCS 0x989680 ;  /* 0x009896800000995d */ /* 0x004fea0003900000 */
[----:B------:R-:W2:Y:S02]  /*8b90*/  @!P1 SYNCS.PHASECHK.TRANS64 P1, [R0+URZ+0x1d0], R3 ;  /* 0x0001d003000095a7 */ /* 0x000ea400080210ff */
[----:B--2---:R-:W-:Y:S05]  /*8ba0*/  @!P1 BRA `(.L_x_201) ;  /* 0xfffffffc00f09947 */ /* 0x004fea000383ffff */
[----:B------:R-:W-:Y:S05]  /*8bb0*/  BRA `(.L_x_202) ;  /* 0xffffffbc00007947 */ /* 0x000fea000383ffff */
.L_x_100:
[----:B--2---:R2:W4:Y:S02]  /*8bc0*/  SYNCS.PHASECHK.TRANS64.TRYWAIT P0, [R0+URZ+0x150], R3 ;  /* 0x00015003000075a7 */ /* 0x00452400080011ff */
[----:B----4-:R-:W-:Y:S05]  /*8bd0*/  @!P0 NANOSLEEP.SYNCS 0x989680 ;  /* 0x009896800000895d */ /* 0x010fea0003900000 */
[----:B------:R-:W4:Y:S02]  /*8be0*/  @!P0 SYNCS.PHASECHK.TRANS64 P0, [R0+URZ+0x150], R3 ;  /* 0x00015003000085a7 */ /* 0x000f2400080010ff */
[----:B----4-:R-:W-:Y:S05]  /*8bf0*/  @!P0 BRA `(.L_x_100) ;  /* 0xfffffffc00f08947 */ /* 0x010fea000383ffff */
[----:B------:R-:W-:Y:S05]  /*8c00*/  BRA `(.L_x_203) ;  /* 0xffffffc000047947 */ /* 0x000fea000383ffff */
.L_x_103:
[----:B------:R-:W-:Y:S07]  /*8c10*/  MOV R0, UR7 ;  /* 0x0000000700007c02 */ /* 0x000fee0008000f00 */
.L_x_204:
[----:B--2---:R2:W4:Y:S02]  /*8c20*/  SYNCS.PHASECHK.TRANS64.TRYWAIT P0, [R0+URZ+0x148], R3 ;  /* 0x00014803000075a7 */ /* 0x00452400080011ff */
[----:B----4-:R-:W-:Y:S05]  /*8c30*/  @!P0 NANOSLEEP.SYNCS 0x989680 ;  /* 0x009896800000895d */ /* 0x010fea0003900000 */
[----:B------:R-:W4:Y:S02]  /*8c40*/  @!P0 SYNCS.PHASECHK.TRANS64 P0, [R0+URZ+0x148], R3 ;  /* 0x00014803000085a7 */ /* 0x000f2400080010ff */
[----:B----4-:R-:W-:Y:S05]  /*8c50*/  @!P0 BRA `(.L_x_204) ;  /* 0xfffffffc00f08947 */ /* 0x010fea000383ffff */
[----:B------:R-:W-:Y:S05]  /*8c60*/  BRA `(.L_x_102) ;  /* 0xffffffc000e47947 */ /* 0x000fea000383ffff */
.L_x_106:
[----:B------:R-:W-:Y:S07]  /*8c70*/  MOV R0, UR15 ;  /* 0x0000000f00007c02 */ /* 0x000fee0008000f00 */
.L_x_205:
[----:B-1----:R1:W2:Y:S02]  /*8c80*/  SYNCS.PHASECHK.TRANS64.TRYWAIT P0, [R0+URZ+0x128], R3 ;  /* 0x00012803000075a7 */ /* 0x0022a400080011ff */
[----:B--2---:R-:W-:Y:S05]  /*8c90*/  @!P0 NANOSLEEP.SYNCS 0x989680 ;  /* 0x009896800000895d */ /* 0x004fea0003900000 */
[----:B------:R-:W2:Y:S02]  /*8ca0*/  @!P0 SYNCS.PHASECHK.TRANS64 P0, [R0+URZ+0x128], R3 ;  /* 0x00012803000085a7 */ /* 0x000ea400080010ff */
[----:B--2---:R-:W-:Y:S05]  /*8cb0*/  @!P0 BRA `(.L_x_205) ;  /* 0xfffffffc00f08947 */ /* 0x004fea000383ffff */
[----:B------:R-:W-:Y:S05]  /*8cc0*/  BRA `(.L_x_206) ;  /* 0xffffffc4005c7947 */ /* 0x000fea000383ffff */
.L_x_107:
[----:B------:R-:W-:Y:S07]  /*8cd0*/  MOV R3, UR13 ;  /* 0x0000000d00037c02 */ /* 0x000fee0008000f00 */
.L_x_207:
[----:B-1----:R1:W2:Y:S02]  /*8ce0*/  SYNCS.PHASECHK.TRANS64.TRYWAIT P0, [R3+URZ+0x128], R12 ;  /* 0x0001280c030075a7 */ /* 0x0022a400080011ff */
[----:B--2---:R-:W-:Y:S05]  /*8cf0*/  @!P0 NANOSLEEP.SYNCS 0x989680 ;  /* 0x009896800000895d */ /* 0x004fea0003900000 */
[----:B------:R-:W2:Y:S02]  /*8d00*/  @!P0 SYNCS.PHASECHK.TRANS64 P0, [R3+URZ+0x128], R12 ;  /* 0x0001280c030085a7 */ /* 0x000ea400080010ff */
[----:B--2---:R-:W-:Y:S05]  /*8d10*/  @!P0 BRA `(.L_x_207) ;  /* 0xfffffffc00f08947 */ /* 0x004fea000383ffff */
[----:B------:R-:W-:Y:S05]  /*8d20*/  BRA `(.L_x_208) ;  /* 0xffffffc800187947 */ /* 0x000fea000383ffff */
.L_x_109:
[----:B------:R-:W-:-:S07]  /*8d30*/  MOV R0, UR4 ;  /* 0x0000000400007c02 */ /* 0x000fce0008000f00 */
.L_x_209:
[----:B-1----:R1:W4:Y:S02]  /*8d40*/  SYNCS.PHASECHK.TRANS64.TRYWAIT P0, [R0+URZ], R3 ;  /* 0x00000003000075a7 */ /* 0x00232400080011ff */
[----:B----4-:R-:W-:Y:S05]  /*8d50*/  @!P0 NANOSLEEP.SYNCS 0x989680 ;  /* 0x009896800000895d */ /* 0x010fea0003900000 */
[----:B------:R-:W4:Y:S02]  /*8d60*/  @!P0 SYNCS.PHASECHK.TRANS64 P0, [R0+URZ], R3 ;  /* 0x00000003000085a7 */ /* 0x000f2400080010ff */
[----:B----4-:R-:W-:Y:S05]  /*8d70*/  @!P0 BRA `(.L_x_209) ;  /* 0xfffffffc00f08947 */ /* 0x010fea000383ffff */
[----:B------:R-:W-:Y:S05]  /*8d80*/  BRA `(.L_x_210) ;  /* 0xffffffc800c07947 */ /* 0x000fea000383ffff */
.L_x_110:
[----:B------:R-:W-:-:S07]  /*8d90*/  MOV R0, UR4 ;  /* 0x0000000400007c02 */ /* 0x000fce0008000f00 */
.L_x_211:
[----:B-1----:R1:W4:Y:S02]  /*8da0*/  SYNCS.PHASECHK.TRANS64.TRYWAIT P0, [R0+URZ], R3 ;  /* 0x00000003000075a7 */ /* 0x00232400080011ff */
[----:B----4-:R-:W-:Y:S05]  /*8db0*/  @!P0 NANOSLEEP.SYNCS 0x989680 ;  /* 0x009896800000895d */ /* 0x010fea0003900000 */
[----:B------:R-:W4:Y:S02]  /*8dc0*/  @!P0 SYNCS.PHASECHK.TRANS64 P0, [R0+URZ], R3 ;  /* 0x00000003000085a7 */ /* 0x000f2400080010ff */
[----:B----4-:R-:W-:Y:S05]  /*8dd0*/  @!P0 BRA `(.L_x_211) ;  /* 0xfffffffc00f08947 */ /* 0x010fea000383ffff */
[----:B------:R-:W-:Y:S05]  /*8de0*/  BRA `(.L_x_212) ;  /* 0xffffffc800cc7947 */ /* 0x000fea000383ffff */
.L_x_112:
[----:B--2---:R2:W4:Y:S02]  /*8df0*/  SYNCS.PHASECHK.TRANS64.TRYWAIT P0, [R0+URZ+0x150], R3 ;  /* 0x00015003000075a7 */ /* 0x00452400080011ff */
[----:B----4-:R-:W-:Y:S05]  /*8e00*/  @!P0 NANOSLEEP.SYNCS 0x989680 ;  /* 0x009896800000895d */ /* 0x010fea0003900000 */
[----:B------:R-:W4:Y:S02]  /*8e10*/  @!P0 SYNCS.PHASECHK.TRANS64 P0, [R0+URZ+0x150], R3 ;  /* 0x00015003000085a7 */ /* 0x000f2400080010ff */
[----:B----4-:R-:W-:Y:S05]  /*8e20*/  @!P0 BRA `(.L_x_112) ;  /* 0xfffffffc00f08947 */ /* 0x010fea000383ffff */
[----:B------:R-:W-:Y:S05]  /*8e30*/  BRA `(.L_x_213) ;  /* 0xffffffcc00b07947 */ /* 0x000fea000383ffff */
.L_x_122:
[----:B-1----:R1:W3:Y:S02]  /*8e40*/  SYNCS.PHASECHK.TRANS64.TRYWAIT P1, [R0+URZ+0x110], R5 ;  /* 0x00011005000075a7 */ /* 0x0022e400080211ff */
[----:B---3--:R-:W-:Y:S05]  /*8e50*/  @!P1 NANOSLEEP.SYNCS 0x989680 ;  /* 0x009896800000995d */ /* 0x008fea0003900000 */
[----:B------:R-:W3:Y:S02]  /*8e60*/  @!P1 SYNCS.PHASECHK.TRANS64 P1, [R0+URZ+0x110], R5 ;  /* 0x00011005000095a7 */ /* 0x000ee400080210ff */
[----:B---3--:R-:W-:Y:S05]  /*8e70*/  @!P1 BRA `(.L_x_122) ;  /* 0xfffffffc00f09947 */ /* 0x008fea000383ffff */
[----:B------:R-:W-:Y:S05]  /*8e80*/  BRA `(.L_x_121) ;  /* 0xffffffd800c87947 */ /* 0x000fea000383ffff */
.L_x_124:
[----:B-1----:R1:W4:Y:S02]  /*8e90*/  SYNCS.PHASECHK.TRANS64.TRYWAIT P0, [R76+URZ+0x170], R3 ;  /* 0x000170034c0075a7 */ /* 0x00232400080011ff */
[----:B----4-:R-:W-:Y:S05]  /*8ea0*/  @!P0 NANOSLEEP.SYNCS 0x989680 ;  /* 0x009896800000895d */ /* 0x010fea0003900000 */
[----:B------:R-:W4:Y:S02]  /*8eb0*/  @!P0 SYNCS.PHASECHK.TRANS64 P0, [R76+URZ+0x170], R3 ;  /* 0x000170034c0085a7 */ /* 0x000f2400080010ff */
[----:B----4-:R-:W-:Y:S05]  /*8ec0*/  @!P0 BRA `(.L_x_124) ;  /* 0xfffffffc00f08947 */ /* 0x010fea000383ffff */
[----:B------:R-:W-:Y:S05]  /*8ed0*/  BRA `(.L_x_123) ;  /* 0xffffffd800f87947 */ /* 0x000fea000383ffff */
.L_x_135:
[----:B--2---:R2:W3:Y:S02]  /*8ee0*/  SYNCS.PHASECHK.TRANS64.TRYWAIT P0, [R2+URZ+0x110], R83 ;  /* 0x00011053020075a7 */ /* 0x0044e400080011ff */
[----:B---3--:R-:W-:Y:S05]  /*8ef0*/  @!P0 NANOSLEEP.SYNCS 0x989680 ;  /* 0x009896800000895d */ /* 0x008fea0003900000 */
[----:B------:R-:W3:Y:S02]  /*8f00*/  @!P0 SYNCS.PHASECHK.TRANS64 P0, [R2+URZ+0x110], R83 ;  /* 0x00011053020085a7 */ /* 0x000ee400080010ff */
[----:B---3--:R-:W-:Y:S05]  /*8f10*/  @!P0 BRA `(.L_x_135) ;  /* 0xfffffffc00f08947 */ /* 0x008fea000383ffff */
[----:B------:R-:W-:Y:S05]  /*8f20*/  BRA `(.L_x_134) ;  /* 0xffffffe4001c7947 */ /* 0x000fea000383ffff */
        .weak           $__internal_0_$__cuda_sm10x_tcgen05_guardrail_trap_col_being_dealloced_not_returned_by_alloc
        .type           $__internal_0_$__cuda_sm10x_tcgen05_guardrail_trap_col_being_dealloced_not_returned_by_alloc,@function
        .size           $__internal_0_$__cuda_sm10x_tcgen05_guardrail_trap_col_being_dealloced_not_returned_by_alloc,($__internal_1_$__cuda_sm10x_tcgen05_guardrail_trap_phase_invalid_during_alloc - $__internal_0_$__cuda_sm10x_tcgen05_guardrail_trap_col_being_dealloced_not_returned_by_alloc)
$__internal_0_$__cuda_sm10x_tcgen05_guardrail_trap_col_being_dealloced_not_returned_by_alloc:
[----:B------:R-:W-:Y:S05]  /*8f30*/  BPT.TRAP 0x1 ;  /* 0x000000040000795c */ /* 0x000fea0000300000 */
[----:B------:R-:W-:-:S04]  /*8f40*/  HFMA2 R3, -RZ, RZ, 0, 0 ;  /* 0x00000000ff037431 */ /* 0x000fc800000001ff */
[----:B------:R-:W-:Y:S05]  /*8f50*/  RET.REL.NODEC R2 `(_ZN7cutlass13device_kernelINS_4gemm6kernel13GemmUniversalIN4cute5tupleIJiiiiEEENS1_10collective13CollectiveMmaINS1_35MainloopSm100TmaUmmaWarpSpecializedILi17ELi2ELi4ENS5_IJNS4_1CILi2EEENSA_ILi1EEESC_EEEEENS5_IJNSA_ILi128EEENSA_ILi64EEESG_EEENS_10bfloat16_tENS5_IJlSC_lEEESI_SJ_NS4_8TiledMMAINS4_8MMA_AtomIJNS4_26SM100_MMA_F16BF16_2x1SM_SSISI_SI_fLi128ELi64ELNS4_4UMMA5MajorE0ELSO_0ELNSN_7ScaleInE0ELSP_0EEEEEENS4_6LayoutINS5_IJSC_SC_SC_EEENS5_IJNSA_ILi0EEESU_SU_EEEEENS5_IJNS4_10UnderscoreESX_SX_EEEEENS4_18SM100_TMA_2SM_LOADENS4_14ComposedLayoutINS4_7SwizzleILi3ELi4ELi3EEENS4_18smem_ptr_flag_bitsILi16EEENSS_INS5_IJNSA_ILi8EEESG_EEENS5_IJSG_SC_EEEEEEEvNS4_8identityES10_S1A_vS1B_EENS_8epilogue10collective18CollectiveEpilogueINS1D_23Sm100TmaWarpSpecializedILi3ELi2ELi16ELb1ELb0EEEJNS5_IJSG_SG_SG_EEENS5_IJNSS_ISG_SC_EENSS_INS5_IJNSA_ILi16EEESB_EEENS5_IJSC_NSA_ILi32EEEEEEEEEEESI_SJ_SI_SJ_NS1D_6fusion15FusionCallbacksIS1H_NS1Q_17LinearCombinationISI_fSI_fLNS_15FloatRoundStyleE2EEES1I_S1P_JEEENS4_5SM1004TMEM4LOAD26SM100_TMEM_LOAD_32dp32b16xENS4_13SM90_TMA_LOADENS11_INS12_ILi1ELi4ELi3EEES15_NSS_INS5_IJS16_S1K_EEENS5_IJS1K_SC_EEEEEEENS4_39AutoVectorizingCopyWithAssumedAlignmentILi128EEENS4_14SM90_TMA_STOREES25_S27_S27_EEEvvEEEEvNT_6ParamsE) ;  /* 0xffffff7002287950 */ /* 0x000fea0003c3ffff */
        .weak           $__internal_1_$__cuda_sm10x_tcgen05_guardrail_trap_phase_invalid_during_alloc
        .type           $__internal_1_$__cuda_sm10x_tcgen05_guardrail_trap_phase_invalid_during_alloc,@function
        .size           $__internal_1_$__cuda_sm10x_tcgen05_guardrail_trap_phase_invalid_during_alloc,($__internal_2_$__cuda_sm10x_tcgen05_guardrail_trap_unallocated_columns_being_dealloced - $__internal_1_$__cuda_sm10x_tcgen05_guardrail_trap_phase_invalid_during_alloc)
$__internal_1_$__cuda_sm10x_tcgen05_guardrail_trap_phase_invalid_during_alloc:
[----:B------:R-:W-:Y:S05]  /*8f60*/  BPT.TRAP 0x1 ;  /* 0x000000040000795c */ /* 0x000fea0000300000 */
[----:B------:R-:W-:-:S04]  /*8f70*/  MOV R3, 0x0 ;  /* 0x0000000000037802 */ /* 0x000fc80000000f00 */
[----:B------:R-:W-:Y:S05]  /*8f80*/  RET.REL.NODEC R2 `(_ZN7cutlass13device_kernelINS_4gemm6kernel13GemmUniversalIN4cute5tupleIJiiiiEEENS1_10collective13CollectiveMmaINS1_35MainloopSm100TmaUmmaWarpSpecializedILi17ELi2ELi4ENS5_IJNS4_1CILi2EEENSA_ILi1EEESC_EEEEENS5_IJNSA_ILi128EEENSA_ILi64EEESG_EEENS_10bfloat16_tENS5_IJlSC_lEEESI_SJ_NS4_8TiledMMAINS4_8MMA_AtomIJNS4_26SM100_MMA_F16BF16_2x1SM_SSISI_SI_fLi128ELi64ELNS4_4UMMA5MajorE0ELSO_0ELNSN_7ScaleInE0ELSP_0EEEEEENS4_6LayoutINS5_IJSC_SC_SC_EEENS5_IJNSA_ILi0EEESU_SU_EEEEENS5_IJNS4_10UnderscoreESX_SX_EEEEENS4_18SM100_TMA_2SM_LOADENS4_14ComposedLayoutINS4_7SwizzleILi3ELi4ELi3EEENS4_18smem_ptr_flag_bitsILi16EEENSS_INS5_IJNSA_ILi8EEESG_EEENS5_IJSG_SC_EEEEEEEvNS4_8identityES10_S1A_vS1B_EENS_8epilogue10collective18CollectiveEpilogueINS1D_23Sm100TmaWarpSpecializedILi3ELi2ELi16ELb1ELb0EEEJNS5_IJSG_SG_SG_EEENS5_IJNSS_ISG_SC_EENSS_INS5_IJNSA_ILi16EEESB_EEENS5_IJSC_NSA_ILi32EEEEEEEEEEESI_SJ_SI_SJ_NS1D_6fusion15FusionCallbacksIS1H_NS1Q_17LinearCombinationISI_fSI_fLNS_15FloatRoundStyleE2EEES1I_S1P_JEEENS4_5SM1004TMEM4LOAD26SM100_TMEM_LOAD_32dp32b16xENS4_13SM90_TMA_LOADENS11_INS12_ILi1ELi4ELi3EEES15_NSS_INS5_IJS16_S1K_EEENS5_IJS1K_SC_EEEEEEENS4_39AutoVectorizingCopyWithAssumedAlignmentILi128EEENS4_14SM90_TMA_STOREES25_S27_S27_EEEvvEEEEvNT_6ParamsE) ;  /* 0xffffff70021c7950 */ /* 0x000fea0003c3ffff */
        .weak           $__internal_2_$__cuda_sm10x_tcgen05_guardrail_trap_unallocated_columns_being_dealloced
        .type           $__internal_2_$__cuda_sm10x_tcgen05_guardrail_trap_unallocated_columns_being_dealloced,@function
        .size           $__internal_2_$__cuda_sm10x_tcgen05_guardrail_trap_unallocated_columns_being_dealloced,(.L_x_215 - $__internal_2_$__cuda_sm10x_tcgen05_guardrail_trap_unallocated_columns_being_dealloced)
$__internal_2_$__cuda_sm10x_tcgen05_guardrail_trap_unallocated_columns_being_dealloced:
[----:B------:R-:W-:Y:S05]  /*8f90*/  BPT.TRAP 0x1 ;  /* 0x000000040000795c */ /* 0x000fea0000300000 */
[----:B------:R-:W-:-:S04]  /*8fa0*/  HFMA2 R3, -RZ, RZ, 0, 0 ;  /* 0x00000000ff037431 */ /* 0x000fc800000001ff */
[----:B------:R-:W-:Y:S05]  /*8fb0*/  RET.REL.NODEC R2 `(_ZN7cutlass13device_kernelINS_4gemm6kernel13GemmUniversalIN4cute5tupleIJiiiiEEENS1_10collective13CollectiveMmaINS1_35MainloopSm100TmaUmmaWarpSpecializedILi17ELi2ELi4ENS5_IJNS4_1CILi2EEENSA_ILi1EEESC_EEEEENS5_IJNSA_ILi128EEENSA_ILi64EEESG_EEENS_10bfloat16_tENS5_IJlSC_lEEESI_SJ_NS4_8TiledMMAINS4_8MMA_AtomIJNS4_26SM100_MMA_F16BF16_2x1SM_SSISI_SI_fLi128ELi64ELNS4_4UMMA5MajorE0ELSO_0ELNSN_7ScaleInE0ELSP_0EEEEEENS4_6LayoutINS5_IJSC_SC_SC_EEENS5_IJNSA_ILi0EEESU_SU_EEEEENS5_IJNS4_10UnderscoreESX_SX_EEEEENS4_18SM100_TMA_2SM_LOADENS4_14ComposedLayoutINS4_7SwizzleILi3ELi4ELi3EEENS4_18smem_ptr_flag_bitsILi16EEENSS_INS5_IJNSA_ILi8EEESG_EEENS5_IJSG_SC_EEEEEEEvNS4_8identityES10_S1A_vS1B_EENS_8epilogue10collective18CollectiveEpilogueINS1D_23Sm100TmaWarpSpecializedILi3ELi2ELi16ELb1ELb0EEEJNS5_IJSG_SG_SG_EEENS5_IJNSS_ISG_SC_EENSS_INS5_IJNSA_ILi16EEESB_EEENS5_IJSC_NSA_ILi32EEEEEEEEEEESI_SJ_SI_SJ_NS1D_6fusion15FusionCallbacksIS1H_NS1Q_17LinearCombinationISI_fSI_fLNS_15FloatRoundStyleE2EEES1I_S1P_JEEENS4_5SM1004TMEM4LOAD26SM100_TMEM_LOAD_32dp32b16xENS4_13SM90_TMA_LOADENS11_INS12_ILi1ELi4ELi3EEES15_NSS_INS5_IJS16_S1K_EEENS5_IJS1K_SC_EEEEEEENS4_39AutoVectorizingCopyWithAssumedAlignmentILi128EEENS4_14SM90_TMA_STOREES25_S27_S27_EEEvvEEEEvNT_6ParamsE) ;  /* 0xffffff7002107950 */ /* 0x000fea0003c3ffff */
.L_x_214:
[----:B------:R-:W-:-:S00]  /*8fc0*/  BRA `(.L_x_214) ;  /* 0xfffffffc00fc7947 */ /* 0x000fc0000383ffff */
[----:B------:R-:W-:-:S00]  /*8fd0*/  NOP ;  /* 0x0000000000007918 */ /* 0x000fc00000000000 */
        /* <DEDUP_REMOVED lines=10> */
.L_x_215:


//--------------------- .nv.global.init           --------------------------
	.section	.nv.global.init,"aw",@progbits
.nv.global.init:
	.type		$str$27,@object
	.size		$str$27,($str$28 - $str$27)
$str$27:
        /*0000*/ 	.byte	0x28, 0x61, 0x64, 0x64, 0x72, 0x65, 0x73, 0x73, 0x20, 0x26, 0x20, 0x6d, 0x61, 0x73, 0x6b, 0x29
        /*0010*/ 	.byte	0x20, 0x3d, 0x3d, 0x20, 0x30, 0x00
	.type		$str$28,@object
	.size		$str$28,($str$26 - $str$28)
$str$28:
        /*0016*/ 	.byte	0x2f, 0x74, 0x6d, 0x70, 0x2f, 0x63, 0x75, 0x74, 0x6c, 0x61, 0x73, 0x73, 0x5f, 0x73, 0x77, 0x65
        /*0026*/ 	.byte	0x65, 0x70, 0x5f, 0x73, 0x72, 0x63, 0x2f, 0x69, 0x6e, 0x63, 0x6c, 0x75, 0x64, 0x65, 0x2f, 0x63
        /*0036*/ 	.byte	0x75, 0x74, 0x65, 0x2f, 0x70, 0x6f, 0x69, 0x6e, 0x74, 0x65, 0x72, 0x5f, 0x66, 0x6c, 0x61, 0x67
        /*0046*/ 	.byte	0x67, 0x65, 0x64, 0x2e, 0x68, 0x70, 0x70, 0x00
	.type		$str$26,@object
	.size		$str$26,($str$25 - $str$26)
$str$26:
        /*004e*/ 	.byte	0x2f, 0x74, 0x6d, 0x70, 0x2f, 0x63, 0x75, 0x74, 0x6c, 0x61, 0x73, 0x73, 0x5f, 0x73, 0x77, 0x65
        /*005e*/ 	.byte	0x65, 0x70, 0x5f, 0x73, 0x72, 0x63, 0x2f, 0x69, 0x6e, 0x63, 0x6c, 0x75, 0x64, 0x65, 0x2f, 0x63
        /*006e*/ 	.byte	0x75, 0x74, 0x65, 0x2f, 0x61, 0x74, 0x6f, 0x6d, 0x2f, 0x63, 0x6f, 0x70, 0x79, 0x5f, 0x74, 0x72
        /*007e*/ 	.byte	0x61, 0x69, 0x74, 0x73, 0x5f, 0x73, 0x6d, 0x31, 0x30, 0x30, 0x2e, 0x68, 0x70, 0x70, 0x00
	.type		$str$25,@object
	.size		$str$25,(__unnamed_1 - $str$25)
$str$25:
        /*008d*/ 	.byte	0x28, 0x28, 0x75, 0x69, 0x6e, 0x74, 0x33, 0x32, 0x5f, 0x74, 0x28, 0x74, 0x68, 0x72, 0x65, 0x61
        /*009d*/ 	.byte	0x64, 0x49, 0x64, 0x78, 0x2e, 0x78, 0x29, 0x20, 0x2f, 0x20, 0x33, 0x32, 0x29, 0x20, 0x25, 0x20
        /*00ad*/ 	.byte	0x34, 0x29, 0x20, 0x3d, 0x3d, 0x20, 0x28, 0x28, 0x28, 0x74, 0x6d, 0x65, 0x6d, 0x5f, 0x61, 0x64
        /*00bd*/ 	.byte	0x64, 0x72, 0x20, 0x3e, 0x3e, 0x20, 0x31, 0x36, 0x29, 0x20, 0x2f, 0x20, 0x33, 0x32, 0x29, 0x20
        /*00cd*/ 	.byte	0x25, 0x20, 0x34, 0x29, 0x00
	.type		__unnamed_1,@object
	.size		__unnamed_1,(__unnamed_2 - __unnamed_1)
__unnamed_1:
        /*00d2*/ 	.byte	0x61, 0x75, 0x74, 0x6f, 0x20, 0x63, 0x75, 0x74, 0x65, 0x3a, 0x3a, 0x61, 0x73, 0x5f, 0x70, 0x6f
        /* <DEDUP_REMOVED lines=24> */
        /*0262*/ 	.byte	0x43, 0x3c, 0x32, 0x30, 0x34, 0x38, 0x3e, 0x3e, 0x3e, 0x3e, 0x5d, 0x00
	.type		__unnamed_2,@object
	.size		__unnamed_2,(.L_2 - __unnamed_2)
__unnamed_2:
        /* <DEDUP_REMOVED lines=40> */
        /*04ee*/ 	.byte	0x3a, 0x3a, 0x43, 0x3c, 0x30, 0x3e, 0x3e, 0x3e, 0x3e, 0x5d, 0x00
.L_2:


//--------------------- .nv.shared._ZN7cutlass13device_kernelINS_4gemm6kernel13GemmUniversalIN4cute5tupleIJiiiiEEENS1_10collective13CollectiveMmaINS1_35MainloopSm100TmaUmmaWarpSpecializedILi17ELi2ELi4ENS5_IJNS4_1CILi2EEENSA_ILi1EEESC_EEEEENS5_IJNSA_ILi128EEENSA_ILi64EEESG_EEENS_10bfloat16_tENS5_IJlSC_lEEESI_SJ_NS4_8TiledMMAINS4_8MMA_AtomIJNS4_26SM100_MMA_F16BF16_2x1SM_SSISI_SI_fLi128ELi64ELNS4_4UMMA5MajorE0ELSO_0ELNSN_7ScaleInE0ELSP_0EEEEEENS4_6LayoutINS5_IJSC_SC_SC_EEENS5_IJNSA_ILi0EEESU_SU_EEEEENS5_IJNS4_10UnderscoreESX_SX_EEEEENS4_18SM100_TMA_2SM_LOADENS4_14ComposedLayoutINS4_7SwizzleILi3ELi4ELi3EEENS4_18smem_ptr_flag_bitsILi16EEENSS_INS5_IJNSA_ILi8EEESG_EEENS5_IJSG_SC_EEEEEEEvNS4_8identityES10_S1A_vS1B_EENS_8epilogue10collective18CollectiveEpilogueINS1D_23Sm100TmaWarpSpecializedILi3ELi2ELi16ELb1ELb0EEEJNS5_IJSG_SG_SG_EEENS5_IJNSS_ISG_SC_EENSS_INS5_IJNSA_ILi16EEESB_EEENS5_IJSC_NSA_ILi32EEEEEEEEEEESI_SJ_SI_SJ_NS1D_6fusion15FusionCallbacksIS1H_NS1Q_17LinearCombinationISI_fSI_fLNS_15FloatRoundStyleE2EEES1I_S1P_JEEENS4_5SM1004TMEM4LOAD26SM100_TMEM_LOAD_32dp32b16xENS4_13SM90_TMA_LOADENS11_INS12_ILi1ELi4ELi3EEES15_NSS_INS5_IJS16_S1K_EEENS5_IJS1K_SC_EEEEEEENS4_39AutoVectorizingCopyWithAssumedAlignmentILi128EEENS4_14SM90_TMA_STOREES25_S27_S27_EEEvvEEEEvNT_6ParamsE --------------------------
	.section	.nv.shared._ZN7cutlass13device_kernelINS_4gemm6kernel13GemmUniversalIN4cute5tupleIJiiiiEEENS1_10collective13CollectiveMmaINS1_35MainloopSm100TmaUmmaWarpSpecializedILi17ELi2ELi4ENS5_IJNS4_1CILi2EEENSA_ILi1EEESC_EEEEENS5_IJNSA_ILi128EEENSA_ILi64EEESG_EEENS_10bfloat16_tENS5_IJlSC_lEEESI_SJ_NS4_8TiledMMAINS4_8MMA_AtomIJNS4_26SM100_MMA_F16BF16_2x1SM_SSISI_SI_fLi128ELi64ELNS4_4UMMA5MajorE0ELSO_0ELNSN_7ScaleInE0ELSP_0EEEEEENS4_6LayoutINS5_IJSC_SC_SC_EEENS5_IJNSA_ILi0EEESU_SU_EEEEENS5_IJNS4_10UnderscoreESX_SX_EEEEENS4_18SM100_TMA_2SM_LOADENS4_14ComposedLayoutINS4_7SwizzleILi3ELi4ELi3EEENS4_18smem_ptr_flag_bitsILi16EEENSS_INS5_IJNSA_ILi8EEESG_EEENS5_IJSG_SC_EEEEEEEvNS4_8identityES10_S1A_vS1B_EENS_8epilogue10collective18CollectiveEpilogueINS1D_23Sm100TmaWarpSpecializedILi3ELi2ELi16ELb1ELb0EEEJNS5_IJSG_SG_SG_EEENS5_IJNSS_ISG_SC_EENSS_INS5_IJNSA_ILi16EEESB_EEENS5_IJSC_NSA_ILi32EEEEEEEEEEESI_SJ_SI_SJ_NS1D_6fusion15FusionCallbacksIS1H_NS1Q_17LinearCombinationISI_fSI_fLNS_15FloatRoundStyleE2EEES1I_S1P_JEEENS4_5SM1004TMEM4LOAD26SM100_TMEM_LOAD_32dp32b16xENS4_13SM90_TMA_LOADENS11_INS12_ILi1ELi4ELi3EEES15_NSS_INS5_IJS16_S1K_EEENS5_IJS1K_SC_EEEEEEENS4_39AutoVectorizingCopyWithAssumedAlignmentILi128EEENS4_14SM90_TMA_STOREES25_S27_S27_EEEvvEEEEvNT_6ParamsE,"aw",@nobits
	.sectionflags	@""
	.align	16
	.zero		1024


//--------------------- .nv.shared.reserved.0     --------------------------
	.section	.nv.shared.reserved.0,"aw",@nobits
	.weak		__nv_reservedSMEM_offset_0_alias
	.size		__nv_reservedSMEM_offset_0_alias, 0, 64
	.other		__nv_reservedSMEM_offset_0_alias,@"STO_CUDA_RESERVED_SHARED STV_DEFAULT"
__nv_reservedSMEM_offset_0_alias:
	.zero		0
.nv.shared.reserved.0:
	.zero		64
	.weak		__nv_reservedSMEM_tcgen05_partition
	.type		__nv_reservedSMEM_tcgen05_partition,@object
	.size		__nv_reservedSMEM_tcgen05_partition,(.L_0 - __nv_reservedSMEM_tcgen05_partition)
__nv_reservedSMEM_tcgen05_partition:
	.zero		32
.L_0:


//--------------------- .nv.global                --------------------------
	.section	.nv.global,"aw",@nobits
.nv.global:
	.type		_ZN39_INTERNAL_dd79fb76_4_k_cu_375bc998_77984cute1_E,@object
	.size		_ZN39_INTERNAL_dd79fb76_4_k_cu_375bc998_77984cute1_E,(_ZN39_INTERNAL_dd79fb76_4_k_cu_375bc998_77984cuda3std3__45__cpo6cbeginE - _ZN39_INTERNAL_dd79fb76_4_k_cu_375bc998_77984cute1_E)
_ZN39_INTERNAL_dd79fb76_4_k_cu_375bc998_77984cute1_E:
	.zero		1
	.type		_ZN39_INTERNAL_dd79fb76_4_k_cu_375bc998_77984cuda3std3__45__cpo6cbeginE,@object
	.size		_ZN39_INTERNAL_dd79fb76_4_k_cu_375bc998_77984cuda3std3__45__cpo6cbeginE,(_ZN39_INTERNAL_dd79fb76_4_k_cu_375bc998_77984cuda3std3__48in_placeE - _ZN39_INTERNAL_dd79fb76_4_k_cu_375bc998_77984cuda3std3__45__cpo6cbeginE)
_ZN39_INTERNAL_dd79fb76_4_k_cu_375bc998_77984cuda3std3__45__cpo6cbeginE:
	.zero		1
	.type		_ZN39_INTERNAL_dd79fb76_4_k_cu_375bc998_77984cuda3std3__48in_placeE,@object
	.size		_ZN39_INTERNAL_dd79fb76_4_k_cu_375bc998_77984cuda3std3__48in_placeE,(_ZN39_INTERNAL_dd79fb76_4_k_cu_375bc998_77984cuda3std6ranges3__45__cpo9iter_moveE - _ZN39_INTERNAL_dd79fb76_4_k_cu_375bc998_77984cuda3std3__48in_placeE)
_ZN39_INTERNAL_dd79fb76_4_k_cu_375bc998_77984cuda3std3__48in_placeE:
	.zero		1
	.type		_ZN39_INTERNAL_dd79fb76_4_k_cu_375bc998_77984cuda3std6ranges3__45__cpo9iter_moveE,@object
	.size		_ZN39_INTERNAL_dd79fb76_4_k_cu_375bc998_77984cuda3std6ranges3__45__cpo9iter_moveE,(_ZN39_INTERNAL_dd79fb76_4_k_cu_375bc998_77984cuda3std3__45__cpo5beginE - _ZN39_INTERNAL_dd79fb76_4_k_cu_375bc998_77984cuda3std6ranges3__45__cpo9iter_moveE)
_ZN39_INTERNAL_dd79fb76_4_k_cu_375bc998_77984cuda3std6ranges3__45__cpo9iter_moveE:
	.zero		1
	.type		_ZN39_INTERNAL_dd79fb76_4_k_cu_375bc998_77984cuda3std3__45__cpo5beginE,@object
	.size		_ZN39_INTERNAL_dd79fb76_4_k_cu_375bc998_77984cuda3std3__45__cpo5beginE,(_ZN39_INTERNAL_dd79fb76_4_k_cu_375bc998_77984cuda3std3__441_GLOBAL__N__dd79fb76_4_k_cu_375bc998_77986ignoreE - _ZN39_INTERNAL_dd79fb76_4_k_cu_375bc998_77984cuda3std3__45__cpo5beginE)
_ZN39_INTERNAL_dd79fb76_4_k_cu_375bc998_77984cuda3std3__45__cpo5beginE:
	.zero		1
	.type		_ZN39_INTERNAL_dd79fb76_4_k_cu_375bc998_77984cuda3std3__441_GLOBAL__N__dd79fb76_4_k_cu_375bc998_77986ignoreE,@object
	.size		_ZN39_INTERNAL_dd79fb76_4_k_cu_375bc998_77984cuda3std3__441_GLOBAL__N__dd79fb76_4_k_cu_375bc998_77986ignoreE,(_ZN39_INTERNAL_dd79fb76_4_k_cu_375bc998_77984cute7productE - _ZN39_INTERNAL_dd79fb76_4_k_cu_375bc998_77984cuda3std3__441_GLOBAL__N__dd79fb76_4_k_cu_375bc998_77986ignoreE)
_ZN39_INTERNAL_dd79fb76_4_k_cu_375bc998_77984cuda3std3__441_GLOBAL__N__dd79fb76_4_k_cu_375bc998_77986ignoreE:
	.zero		1
	.type		_ZN39_INTERNAL_dd79fb76_4_k_cu_375bc998_77984cute7productE,@object
	.size		_ZN39_INTERNAL_dd79fb76_4_k_cu_375bc998_77984cute7productE,(_ZN39_INTERNAL_dd79fb76_4_k_cu_375bc998_77984cuda3std3__45__cpo3endE - _ZN39_INTERNAL_dd79fb76_4_k_cu_375bc998_77984cute7productE)
_ZN39_INTERNAL_dd79fb76_4_k_cu_375bc998_77984cute7productE:
	.zero		1
	.type		_ZN39_INTERNAL_dd79fb76_4_k_cu_375bc998_77984cuda3std3__45__cpo3endE,@object
	.size		_ZN39_INTERNAL_dd79fb76_4_k_cu_375bc998_77984cuda3std3__45__cpo3endE,(_ZN39_INTERNAL_dd79fb76_4_k_cu_375bc998_77984cuda3std3__419piecewise_constructE - _ZN39_INTERNAL_dd79fb76_4_k_cu_375bc998_77984cuda3std3__45__cpo3endE)
_ZN39_INTERNAL_dd79fb76_4_k_cu_375bc998_77984cuda3std3__45__cpo3endE:
	.zero		1
	.type		_ZN39_INTERNAL_dd79fb76_4_k_cu_375bc998_77984cuda3std3__419piecewise_constructE,@object
	.size		_ZN39_INTERNAL_dd79fb76_4_k_cu_375bc998_77984cuda3std3__419piecewise_constructE,(_ZN39_INTERNAL_dd79fb76_4_k_cu_375bc998_77984cuda3std3__45__cpo4cendE - _ZN39_INTERNAL_dd79fb76_4_k_cu_375bc998_77984cuda3std3__419piecewise_constructE)
_ZN39_INTERNAL_dd79fb76_4_k_cu_375bc998_77984cuda3std3__419piecewise_constructE:
	.zero		1
	.type		_ZN39_INTERNAL_dd79fb76_4_k_cu_375bc998_77984cuda3std3__45__cpo4cendE,@object
	.size		_ZN39_INTERNAL_dd79fb76_4_k_cu_375bc998_77984cuda3std3__45__cpo4cendE,(_ZN39_INTERNAL_dd79fb76_4_k_cu_375bc998_77984cuda3std6ranges3__45__cpo4swapE - _ZN39_INTERNAL_dd79fb76_4_k_cu_375bc998_77984cuda3std3__45__cpo4cendE)
_ZN39_INTERNAL_dd79fb76_4_k_cu_375bc998_77984cuda3std3__45__cpo4cendE:
	.zero		1
	.type		_ZN39_INTERNAL_dd79fb76_4_k_cu_375bc998_77984cuda3std6ranges3__45__cpo4swapE,@object
	.size		_ZN39_INTERNAL_dd79fb76_4_k_cu_375bc998_77984cuda3std6ranges3__45__cpo4swapE,(.L_10 - _ZN39_INTERNAL_dd79fb76_4_k_cu_375bc998_77984cuda3std6ranges3__45__cpo4swapE)
_ZN39_INTERNAL_dd79fb76_4_k_cu_375bc998_77984cuda3std6ranges3__45__cpo4swapE:
	.zero		1
.L_10:


//--------------------- .nv.constant0._ZN7cutlass13device_kernelINS_4gemm6kernel13GemmUniversalIN4cute5tupleIJiiiiEEENS1_10collective13CollectiveMmaINS1_35MainloopSm100TmaUmmaWarpSpecializedILi17ELi2ELi4ENS5_IJNS4_1CILi2EEENSA_ILi1EEESC_EEEEENS5_IJNSA_ILi128EEENSA_ILi64EEESG_EEENS_10bfloat16_tENS5_IJlSC_lEEESI_SJ_NS4_8TiledMMAINS4_8MMA_AtomIJNS4_26SM100_MMA_F16BF16_2x1SM_SSISI_SI_fLi128ELi64ELNS4_4UMMA5MajorE0ELSO_0ELNSN_7ScaleInE0ELSP_0EEEEEENS4_6LayoutINS5_IJSC_SC_SC_EEENS5_IJNSA_ILi0EEESU_SU_EEEEENS5_IJNS4_10UnderscoreESX_SX_EEEEENS4_18SM100_TMA_2SM_LOADENS4_14ComposedLayoutINS4_7SwizzleILi3ELi4ELi3EEENS4_18smem_ptr_flag_bitsILi16EEENSS_INS5_IJNSA_ILi8EEESG_EEENS5_IJSG_SC_EEEEEEEvNS4_8identityES10_S1A_vS1B_EENS_8epilogue10collective18CollectiveEpilogueINS1D_23Sm100TmaWarpSpecializedILi3ELi2ELi16ELb1ELb0EEEJNS5_IJSG_SG_SG_EEENS5_IJNSS_ISG_SC_EENSS_INS5_IJNSA_ILi16EEESB_EEENS5_IJSC_NSA_ILi32EEEEEEEEEEESI_SJ_SI_SJ_NS1D_6fusion15FusionCallbacksIS1H_NS1Q_17LinearCombinationISI_fSI_fLNS_15FloatRoundStyleE2EEES1I_S1P_JEEENS4_5SM1004TMEM4LOAD26SM100_TMEM_LOAD_32dp32b16xENS4_13SM90_TMA_LOADENS11_INS12_ILi1ELi4ELi3EEES15_NSS_INS5_IJS16_S1K_EEENS5_IJS1K_SC_EEEEEEENS4_39AutoVectorizingCopyWithAssumedAlignmentILi128EEENS4_14SM90_TMA_STOREES25_S27_S27_EEEvvEEEEvNT_6ParamsE --------------------------
	.section	.nv.constant0._ZN7cutlass13device_kernelINS_4gemm6kernel13GemmUniversalIN4cute5tupleIJiiiiEEENS1_10collective13CollectiveMmaINS1_35MainloopSm100TmaUmmaWarpSpecializedILi17ELi2ELi4ENS5_IJNS4_1CILi2EEENSA_ILi1EEESC_EEEEENS5_IJNSA_ILi128EEENSA_ILi64EEESG_EEENS_10bfloat16_tENS5_IJlSC_lEEESI_SJ_NS4_8TiledMMAINS4_8MMA_AtomIJNS4_26SM100_MMA_F16BF16_2x1SM_SSISI_SI_fLi128ELi64ELNS4_4UMMA5MajorE0ELSO_0ELNSN_7ScaleInE0ELSP_0EEEEEENS4_6LayoutINS5_IJSC_SC_SC_EEENS5_IJNSA_ILi0EEESU_SU_EEEEENS5_IJNS4_10UnderscoreESX_SX_EEEEENS4_18SM100_TMA_2SM_LOADENS4_14ComposedLayoutINS4_7SwizzleILi3ELi4ELi3EEENS4_18smem_ptr_flag_bitsILi16EEENSS_INS5_IJNSA_ILi8EEESG_EEENS5_IJSG_SC_EEEEEEEvNS4_8identityES10_S1A_vS1B_EENS_8epilogue10collective18CollectiveEpilogueINS1D_23Sm100TmaWarpSpecializedILi3ELi2ELi16ELb1ELb0EEEJNS5_IJSG_SG_SG_EEENS5_IJNSS_ISG_SC_EENSS_INS5_IJNSA_ILi16EEESB_EEENS5_IJSC_NSA_ILi32EEEEEEEEEEESI_SJ_SI_SJ_NS1D_6fusion15FusionCallbacksIS1H_NS1Q_17LinearCombinationISI_fSI_fLNS_15FloatRoundStyleE2EEES1I_S1P_JEEENS4_5SM1004TMEM4LOAD26SM100_TMEM_LOAD_32dp32b16xENS4_13SM90_TMA_LOADENS11_INS12_ILi1ELi4ELi3EEES15_NSS_INS5_IJS16_S1K_EEENS5_IJS1K_SC_EEEEEEENS4_39AutoVectorizingCopyWithAssumedAlignmentILi128EEENS4_14SM90_TMA_STOREES25_S27_S27_EEEvvEEEEvNT_6ParamsE,"a",@progbits
	.sectionflags	@""
	.align	4
.nv.constant0._ZN7cutlass13device_kernelINS_4gemm6kernel13GemmUniversalIN4cute5tupleIJiiiiEEENS1_10collective13CollectiveMmaINS1_35MainloopSm100TmaUmmaWarpSpecializedILi17ELi2ELi4ENS5_IJNS4_1CILi2EEENSA_ILi1EEESC_EEEEENS5_IJNSA_ILi128EEENSA_ILi64EEESG_EEENS_10bfloat16_tENS5_IJlSC_lEEESI_SJ_NS4_8TiledMMAINS4_8MMA_AtomIJNS4_26SM100_MMA_F16BF16_2x1SM_SSISI_SI_fLi128ELi64ELNS4_4UMMA5MajorE0ELSO_0ELNSN_7ScaleInE0ELSP_0EEEEEENS4_6LayoutINS5_IJSC_SC_SC_EEENS5_IJNSA_ILi0EEESU_SU_EEEEENS5_IJNS4_10UnderscoreESX_SX_EEEEENS4_18SM100_TMA_2SM_LOADENS4_14ComposedLayoutINS4_7SwizzleILi3ELi4ELi3EEENS4_18smem_ptr_flag_bitsILi16EEENSS_INS5_IJNSA_ILi8EEESG_EEENS5_IJSG_SC_EEEEEEEvNS4_8identityES10_S1A_vS1B_EENS_8epilogue10collective18CollectiveEpilogueINS1D_23Sm100TmaWarpSpecializedILi3ELi2ELi16ELb1ELb0EEEJNS5_IJSG_SG_SG_EEENS5_IJNSS_ISG_SC_EENSS_INS5_IJNSA_ILi16EEESB_EEENS5_IJSC_NSA_ILi32EEEEEEEEEEESI_SJ_SI_SJ_NS1D_6fusion15FusionCallbacksIS1H_NS1Q_17LinearCombinationISI_fSI_fLNS_15FloatRoundStyleE2EEES1I_S1P_JEEENS4_5SM1004TMEM4LOAD26SM100_TMEM_LOAD_32dp32b16xENS4_13SM90_TMA_LOADENS11_INS12_ILi1ELi4ELi3EEES15_NSS_INS5_IJS16_S1K_EEENS5_IJS1K_SC_EEEEEEENS4_39AutoVectorizingCopyWithAssumedAlignmentILi128EEENS4_14SM90_TMA_STOREES25_S27_S27_EEEvvEEEEvNT_6ParamsE:
	.zero		2944


//--------------------- SYMBOLS --------------------------

	.type		.nv.reservedSmem.offset0,@object
	.size		.nv.reservedSmem.offset0,0x4
	.type		.nv.reservedSmem.cap,@object
	.size		.nv.reservedSmem.cap,0x4
	.type		__assertfail,@function
